//
// Generated by NVIDIA NVVM Compiler
//
// Compiler Build ID: CL-36424714
// Cuda compilation tools, release 13.0, V13.0.88
// Based on NVVM 20.0.0
//

.version 9.0
.target sm_100
.address_size 64

	// .globl	_Z18block_fw_p1_kernelPiii
// _ZZ18block_fw_p1_kernelPiiiE12shared_block has been demoted
// _ZZ18block_fw_p2_kernelPiiiE15shared_block_ik has been demoted
// _ZZ18block_fw_p2_kernelPiiiE15shared_block_kk has been demoted
// _ZZ18block_fw_p2_kernelPiiiE15shared_block_ki has been demoted
// _ZZ18block_fw_p3_kernelPiiiE15shared_block_ij has been demoted
// _ZZ18block_fw_p3_kernelPiiiE15shared_block_ik has been demoted
// _ZZ18block_fw_p3_kernelPiiiE15shared_block_kj has been demoted

.visible .entry _Z18block_fw_p1_kernelPiii(
	.param .u64 .ptr .align 1 _Z18block_fw_p1_kernelPiii_param_0,
	.param .u32 _Z18block_fw_p1_kernelPiii_param_1,
	.param .u32 _Z18block_fw_p1_kernelPiii_param_2
)
{
	.reg .pred 	%p<2>;
	.reg .b32 	%r<117>;
	.reg .b64 	%rd<7>;
	// demoted variable
	.shared .align 4 .b8 _ZZ18block_fw_p1_kernelPiiiE12shared_block[16384];
	ld.param.u64 	%rd3, [_Z18block_fw_p1_kernelPiii_param_0];
	ld.param.u32 	%r11, [_Z18block_fw_p1_kernelPiii_param_1];
	ld.param.u32 	%r12, [_Z18block_fw_p1_kernelPiii_param_2];
	cvta.to.global.u64 	%rd4, %rd3;
	shl.b32 	%r13, %r11, 6;
	mov.u32 	%r14, %tid.y;
	shl.b32 	%r15, %r12, 5;
	mov.u32 	%r16, %tid.x;
	mad.lo.s32 	%r17, %r13, %r12, %r13;
	mad.lo.s32 	%r18, %r12, %r14, %r17;
	add.s32 	%r19, %r18, %r16;
	mul.wide.s32 	%rd5, %r19, 4;
	add.s64 	%rd1, %rd4, %rd5;
	ld.global.u32 	%r20, [%rd1];
	shl.b32 	%r21, %r14, 8;
	mov.u32 	%r22, _ZZ18block_fw_p1_kernelPiiiE12shared_block;
	add.s32 	%r23, %r22, %r21;
	shl.b32 	%r24, %r16, 2;
	add.s32 	%r1, %r23, %r24;
	st.shared.u32 	[%r1], %r20;
	add.s32 	%r25, %r19, %r15;
	mul.wide.s32 	%rd6, %r25, 4;
	add.s64 	%rd2, %rd4, %rd6;
	ld.global.u32 	%r26, [%rd2];
	st.shared.u32 	[%r1+8192], %r26;
	ld.global.u32 	%r27, [%rd1+128];
	st.shared.u32 	[%r1+128], %r27;
	ld.global.u32 	%r28, [%rd2+128];
	st.shared.u32 	[%r1+8320], %r28;
	bar.sync 	0;
	add.s32 	%r115, %r23, 8192;
	add.s32 	%r29, %r24, %r22;
	add.s32 	%r114, %r29, 512;
	mov.b32 	%r116, 8192;
$L__BB0_1:
	ld.shared.u32 	%r30, [%r1];
	ld.shared.u32 	%r31, [%r115+-8192];
	ld.shared.u32 	%r32, [%r114+-512];
	add.s32 	%r33, %r32, %r31;
	min.s32 	%r34, %r30, %r33;
	st.shared.u32 	[%r1], %r34;
	ld.shared.u32 	%r35, [%r1+128];
	ld.shared.u32 	%r36, [%r115+-8192];
	ld.shared.u32 	%r37, [%r114+-384];
	add.s32 	%r38, %r37, %r36;
	min.s32 	%r39, %r35, %r38;
	st.shared.u32 	[%r1+128], %r39;
	ld.shared.u32 	%r40, [%r1+8192];
	ld.shared.u32 	%r41, [%r115];
	ld.shared.u32 	%r42, [%r114+-512];
	add.s32 	%r43, %r42, %r41;
	min.s32 	%r44, %r40, %r43;
	st.shared.u32 	[%r1+8192], %r44;
	ld.shared.u32 	%r45, [%r1+8320];
	ld.shared.u32 	%r46, [%r115];
	ld.shared.u32 	%r47, [%r114+-384];
	add.s32 	%r48, %r47, %r46;
	min.s32 	%r49, %r45, %r48;
	st.shared.u32 	[%r1+8320], %r49;
	bar.sync 	0;
	ld.shared.u32 	%r50, [%r1];
	ld.shared.u32 	%r51, [%r115+-8188];
	ld.shared.u32 	%r52, [%r114+-256];
	add.s32 	%r53, %r52, %r51;
	min.s32 	%r54, %r50, %r53;
	st.shared.u32 	[%r1], %r54;
	ld.shared.u32 	%r55, [%r1+128];
	ld.shared.u32 	%r56, [%r115+-8188];
	ld.shared.u32 	%r57, [%r114+-128];
	add.s32 	%r58, %r57, %r56;
	min.s32 	%r59, %r55, %r58;
	st.shared.u32 	[%r1+128], %r59;
	ld.shared.u32 	%r60, [%r1+8192];
	ld.shared.u32 	%r61, [%r115+4];
	ld.shared.u32 	%r62, [%r114+-256];
	add.s32 	%r63, %r62, %r61;
	min.s32 	%r64, %r60, %r63;
	st.shared.u32 	[%r1+8192], %r64;
	ld.shared.u32 	%r65, [%r1+8320];
	ld.shared.u32 	%r66, [%r115+4];
	ld.shared.u32 	%r67, [%r114+-128];
	add.s32 	%r68, %r67, %r66;
	min.s32 	%r69, %r65, %r68;
	st.shared.u32 	[%r1+8320], %r69;
	bar.sync 	0;
	ld.shared.u32 	%r70, [%r1];
	ld.shared.u32 	%r71, [%r115+-8184];
	ld.shared.u32 	%r72, [%r114];
	add.s32 	%r73, %r72, %r71;
	min.s32 	%r74, %r70, %r73;
	st.shared.u32 	[%r1], %r74;
	ld.shared.u32 	%r75, [%r1+128];
	ld.shared.u32 	%r76, [%r115+-8184];
	ld.shared.u32 	%r77, [%r114+128];
	add.s32 	%r78, %r77, %r76;
	min.s32 	%r79, %r75, %r78;
	st.shared.u32 	[%r1+128], %r79;
	ld.shared.u32 	%r80, [%r1+8192];
	ld.shared.u32 	%r81, [%r115+8];
	ld.shared.u32 	%r82, [%r114];
	add.s32 	%r83, %r82, %r81;
	min.s32 	%r84, %r80, %r83;
	st.shared.u32 	[%r1+8192], %r84;
	ld.shared.u32 	%r85, [%r1+8320];
	ld.shared.u32 	%r86, [%r115+8];
	ld.shared.u32 	%r87, [%r114+128];
	add.s32 	%r88, %r87, %r86;
	min.s32 	%r89, %r85, %r88;
	st.shared.u32 	[%r1+8320], %r89;
	bar.sync 	0;
	ld.shared.u32 	%r90, [%r1];
	ld.shared.u32 	%r91, [%r115+-8180];
	ld.shared.u32 	%r92, [%r114+256];
	add.s32 	%r93, %r92, %r91;
	min.s32 	%r94, %r90, %r93;
	st.shared.u32 	[%r1], %r94;
	ld.shared.u32 	%r95, [%r1+128];
	ld.shared.u32 	%r96, [%r115+-8180];
	ld.shared.u32 	%r97, [%r114+384];
	add.s32 	%r98, %r97, %r96;
	min.s32 	%r99, %r95, %r98;
	st.shared.u32 	[%r1+128], %r99;
	ld.shared.u32 	%r100, [%r1+8192];
	ld.shared.u32 	%r101, [%r115+12];
	ld.shared.u32 	%r102, [%r114+256];
	add.s32 	%r103, %r102, %r101;
	min.s32 	%r104, %r100, %r103;
	st.shared.u32 	[%r1+8192], %r104;
	ld.shared.u32 	%r105, [%r1+8320];
	ld.shared.u32 	%r106, [%r115+12];
	ld.shared.u32 	%r107, [%r114+384];
	add.s32 	%r108, %r107, %r106;
	min.s32 	%r109, %r105, %r108;
	st.shared.u32 	[%r1+8320], %r109;
	bar.sync 	0;
	add.s32 	%r116, %r116, 16;
	add.s32 	%r115, %r115, 16;
	add.s32 	%r114, %r114, 1024;
	setp.ne.s32 	%p1, %r116, 8448;
	@%p1 bra 	$L__BB0_1;
	ld.shared.u32 	%r110, [%r1];
	st.global.u32 	[%rd1], %r110;
	ld.shared.u32 	%r111, [%r1+8192];
	st.global.u32 	[%rd2], %r111;
	ld.shared.u32 	%r112, [%r1+128];
	st.global.u32 	[%rd1+128], %r112;
	ld.shared.u32 	%r113, [%r1+8320];
	st.global.u32 	[%rd2+128], %r113;
	ret;

}
	// .globl	_Z18block_fw_p2_kernelPiii
.visible .entry _Z18block_fw_p2_kernelPiii(
	.param .u64 .ptr .align 1 _Z18block_fw_p2_kernelPiii_param_0,
	.param .u32 _Z18block_fw_p2_kernelPiii_param_1,
	.param .u32 _Z18block_fw_p2_kernelPiii_param_2
)
{
	.reg .pred 	%p<3>;
	.reg .b32 	%r<216>;
	.reg .b64 	%rd<23>;
	// demoted variable
	.shared .align 4 .b8 _ZZ18block_fw_p2_kernelPiiiE15shared_block_ik[16384];
	// demoted variable
	.shared .align 4 .b8 _ZZ18block_fw_p2_kernelPiiiE15shared_block_kk[16384];
	// demoted variable
	.shared .align 4 .b8 _ZZ18block_fw_p2_kernelPiiiE15shared_block_ki[16384];
	ld.param.u64 	%rd9, [_Z18block_fw_p2_kernelPiii_param_0];
	ld.param.u32 	%r40, [_Z18block_fw_p2_kernelPiii_param_1];
	ld.param.u32 	%r41, [_Z18block_fw_p2_kernelPiii_param_2];
	mov.u32 	%r1, %ctaid.x;
	setp.eq.s32 	%p1, %r1, %r40;
	@%p1 bra 	$L__BB1_4;
	cvta.to.global.u64 	%rd10, %rd9;
	bar.sync 	0;
	shl.b32 	%r43, %r40, 6;
	mul.lo.s32 	%r44, %r43, %r41;
	shl.b32 	%r45, %r1, 6;
	mov.u32 	%r46, %tid.y;
	shl.b32 	%r47, %r41, 5;
	mov.u32 	%r48, %tid.x;
	add.s32 	%r49, %r44, %r43;
	mad.lo.s32 	%r50, %r41, %r46, %r48;
	add.s32 	%r51, %r50, %r49;
	mul.wide.s32 	%rd11, %r51, 4;
	add.s64 	%rd12, %rd10, %rd11;
	ld.global.u32 	%r52, [%rd12];
	shl.b32 	%r53, %r46, 8;
	mov.u32 	%r54, _ZZ18block_fw_p2_kernelPiiiE15shared_block_kk;
	add.s32 	%r55, %r54, %r53;
	shl.b32 	%r56, %r48, 2;
	add.s32 	%r57, %r55, %r56;
	st.shared.u32 	[%r57], %r52;
	add.s32 	%r58, %r50, %r47;
	add.s32 	%r59, %r58, %r49;
	mul.wide.s32 	%rd13, %r59, 4;
	add.s64 	%rd14, %rd10, %rd13;
	ld.global.u32 	%r60, [%rd14];
	st.shared.u32 	[%r57+8192], %r60;
	ld.global.u32 	%r61, [%rd12+128];
	st.shared.u32 	[%r57+128], %r61;
	ld.global.u32 	%r62, [%rd14+128];
	st.shared.u32 	[%r57+8320], %r62;
	mad.lo.s32 	%r63, %r41, %r45, %r43;
	add.s32 	%r64, %r50, %r63;
	mul.wide.u32 	%rd15, %r64, 4;
	add.s64 	%rd1, %rd10, %rd15;
	ld.global.u32 	%r65, [%rd1];
	mov.u32 	%r66, _ZZ18block_fw_p2_kernelPiiiE15shared_block_ik;
	add.s32 	%r67, %r66, %r53;
	add.s32 	%r68, %r67, %r56;
	st.shared.u32 	[%r68], %r65;
	add.s32 	%r69, %r58, %r63;
	mul.wide.u32 	%rd16, %r69, 4;
	add.s64 	%rd2, %rd10, %rd16;
	ld.global.u32 	%r70, [%rd2];
	st.shared.u32 	[%r68+8192], %r70;
	add.s32 	%r71, %r64, 32;
	mul.wide.u32 	%rd17, %r71, 4;
	add.s64 	%rd3, %rd10, %rd17;
	ld.global.u32 	%r72, [%rd3];
	st.shared.u32 	[%r68+128], %r72;
	add.s32 	%r73, %r69, 32;
	mul.wide.u32 	%rd18, %r73, 4;
	add.s64 	%rd4, %rd10, %rd18;
	ld.global.u32 	%r74, [%rd4];
	st.shared.u32 	[%r68+8320], %r74;
	add.s32 	%r75, %r44, %r45;
	add.s32 	%r76, %r50, %r75;
	mul.wide.u32 	%rd19, %r76, 4;
	add.s64 	%rd5, %rd10, %rd19;
	ld.global.u32 	%r77, [%rd5];
	mov.u32 	%r78, _ZZ18block_fw_p2_kernelPiiiE15shared_block_ki;
	add.s32 	%r79, %r78, %r53;
	add.s32 	%r80, %r79, %r56;
	st.shared.u32 	[%r80], %r77;
	add.s32 	%r81, %r58, %r75;
	mul.wide.u32 	%rd20, %r81, 4;
	add.s64 	%rd6, %rd10, %rd20;
	ld.global.u32 	%r82, [%rd6];
	st.shared.u32 	[%r80+8192], %r82;
	add.s32 	%r83, %r76, 32;
	mul.wide.u32 	%rd21, %r83, 4;
	add.s64 	%rd7, %rd10, %rd21;
	ld.global.u32 	%r84, [%rd7];
	st.shared.u32 	[%r80+128], %r84;
	add.s32 	%r85, %r81, 32;
	mul.wide.u32 	%rd22, %r85, 4;
	add.s64 	%rd8, %rd10, %rd22;
	ld.global.u32 	%r86, [%rd8];
	st.shared.u32 	[%r80+8320], %r86;
	bar.sync 	0;
	ld.shared.u32 	%r215, [%r68];
	ld.shared.u32 	%r214, [%r68+8192];
	ld.shared.u32 	%r213, [%r68+128];
	ld.shared.u32 	%r212, [%r68+8320];
	ld.shared.u32 	%r211, [%r80];
	ld.shared.u32 	%r210, [%r80+8192];
	ld.shared.u32 	%r209, [%r80+128];
	ld.shared.u32 	%r208, [%r80+8320];
	add.s32 	%r87, %r53, 8192;
	add.s32 	%r206, %r66, %r87;
	add.s32 	%r88, %r56, 512;
	add.s32 	%r205, %r54, %r88;
	add.s32 	%r204, %r54, %r87;
	add.s32 	%r203, %r78, %r88;
	mov.b32 	%r207, 8192;
$L__BB1_2:
	ld.shared.u32 	%r89, [%r206+-8192];
	ld.shared.u32 	%r90, [%r205+-512];
	add.s32 	%r91, %r90, %r89;
	min.s32 	%r92, %r215, %r91;
	mov.u32 	%r93, %tid.y;
	shl.b32 	%r94, %r93, 8;
	mov.u32 	%r95, _ZZ18block_fw_p2_kernelPiiiE15shared_block_ik;
	add.s32 	%r96, %r95, %r94;
	mov.u32 	%r97, %tid.x;
	shl.b32 	%r98, %r97, 2;
	add.s32 	%r99, %r96, %r98;
	st.shared.u32 	[%r99], %r92;
	ld.shared.u32 	%r100, [%r206];
	add.s32 	%r101, %r90, %r100;
	min.s32 	%r102, %r214, %r101;
	st.shared.u32 	[%r99+8192], %r102;
	ld.shared.u32 	%r103, [%r206+-8192];
	ld.shared.u32 	%r104, [%r205+-384];
	add.s32 	%r105, %r104, %r103;
	min.s32 	%r106, %r213, %r105;
	st.shared.u32 	[%r99+128], %r106;
	ld.shared.u32 	%r107, [%r206];
	add.s32 	%r108, %r107, %r104;
	min.s32 	%r109, %r212, %r108;
	st.shared.u32 	[%r99+8320], %r109;
	ld.shared.u32 	%r110, [%r204+-8192];
	ld.shared.u32 	%r111, [%r203+-512];
	add.s32 	%r112, %r111, %r110;
	min.s32 	%r113, %r211, %r112;
	mov.u32 	%r114, _ZZ18block_fw_p2_kernelPiiiE15shared_block_ki;
	add.s32 	%r115, %r114, %r94;
	add.s32 	%r116, %r115, %r98;
	st.shared.u32 	[%r116], %r113;
	ld.shared.u32 	%r117, [%r204];
	ld.shared.u32 	%r118, [%r203+-512];
	add.s32 	%r119, %r118, %r117;
	min.s32 	%r120, %r210, %r119;
	st.shared.u32 	[%r116+8192], %r120;
	ld.shared.u32 	%r121, [%r203+-384];
	add.s32 	%r122, %r121, %r110;
	min.s32 	%r123, %r209, %r122;
	st.shared.u32 	[%r116+128], %r123;
	ld.shared.u32 	%r124, [%r203+-384];
	add.s32 	%r125, %r124, %r117;
	min.s32 	%r126, %r208, %r125;
	st.shared.u32 	[%r116+8320], %r126;
	ld.shared.u32 	%r127, [%r206+-8188];
	ld.shared.u32 	%r128, [%r205+-256];
	add.s32 	%r129, %r128, %r127;
	min.s32 	%r130, %r92, %r129;
	st.shared.u32 	[%r99], %r130;
	ld.shared.u32 	%r131, [%r206+4];
	add.s32 	%r132, %r128, %r131;
	min.s32 	%r133, %r102, %r132;
	st.shared.u32 	[%r99+8192], %r133;
	ld.shared.u32 	%r134, [%r206+-8188];
	ld.shared.u32 	%r135, [%r205+-128];
	add.s32 	%r136, %r135, %r134;
	min.s32 	%r137, %r106, %r136;
	st.shared.u32 	[%r99+128], %r137;
	ld.shared.u32 	%r138, [%r206+4];
	add.s32 	%r139, %r138, %r135;
	min.s32 	%r140, %r109, %r139;
	st.shared.u32 	[%r99+8320], %r140;
	ld.shared.u32 	%r141, [%r204+-8188];
	ld.shared.u32 	%r142, [%r203+-256];
	add.s32 	%r143, %r142, %r141;
	min.s32 	%r144, %r113, %r143;
	st.shared.u32 	[%r116], %r144;
	ld.shared.u32 	%r145, [%r204+4];
	ld.shared.u32 	%r146, [%r203+-256];
	add.s32 	%r147, %r146, %r145;
	min.s32 	%r148, %r120, %r147;
	st.shared.u32 	[%r116+8192], %r148;
	ld.shared.u32 	%r149, [%r203+-128];
	add.s32 	%r150, %r149, %r141;
	min.s32 	%r151, %r123, %r150;
	st.shared.u32 	[%r116+128], %r151;
	ld.shared.u32 	%r152, [%r203+-128];
	add.s32 	%r153, %r152, %r145;
	min.s32 	%r154, %r126, %r153;
	st.shared.u32 	[%r116+8320], %r154;
	ld.shared.u32 	%r155, [%r206+-8184];
	ld.shared.u32 	%r156, [%r205];
	add.s32 	%r157, %r156, %r155;
	min.s32 	%r158, %r130, %r157;
	st.shared.u32 	[%r99], %r158;
	ld.shared.u32 	%r159, [%r206+8];
	add.s32 	%r160, %r156, %r159;
	min.s32 	%r161, %r133, %r160;
	st.shared.u32 	[%r99+8192], %r161;
	ld.shared.u32 	%r162, [%r206+-8184];
	ld.shared.u32 	%r163, [%r205+128];
	add.s32 	%r164, %r163, %r162;
	min.s32 	%r165, %r137, %r164;
	st.shared.u32 	[%r99+128], %r165;
	ld.shared.u32 	%r166, [%r206+8];
	add.s32 	%r167, %r166, %r163;
	min.s32 	%r168, %r140, %r167;
	st.shared.u32 	[%r99+8320], %r168;
	ld.shared.u32 	%r169, [%r204+-8184];
	ld.shared.u32 	%r170, [%r203];
	add.s32 	%r171, %r170, %r169;
	min.s32 	%r172, %r144, %r171;
	st.shared.u32 	[%r116], %r172;
	ld.shared.u32 	%r173, [%r204+8];
	ld.shared.u32 	%r174, [%r203];
	add.s32 	%r175, %r174, %r173;
	min.s32 	%r176, %r148, %r175;
	st.shared.u32 	[%r116+8192], %r176;
	ld.shared.u32 	%r177, [%r203+128];
	add.s32 	%r178, %r177, %r169;
	min.s32 	%r179, %r151, %r178;
	st.shared.u32 	[%r116+128], %r179;
	ld.shared.u32 	%r180, [%r203+128];
	add.s32 	%r181, %r180, %r173;
	min.s32 	%r182, %r154, %r181;
	st.shared.u32 	[%r116+8320], %r182;
	ld.shared.u32 	%r183, [%r206+-8180];
	ld.shared.u32 	%r184, [%r205+256];
	add.s32 	%r185, %r184, %r183;
	min.s32 	%r215, %r158, %r185;
	st.shared.u32 	[%r99], %r215;
	ld.shared.u32 	%r186, [%r206+12];
	add.s32 	%r187, %r184, %r186;
	min.s32 	%r214, %r161, %r187;
	st.shared.u32 	[%r99+8192], %r214;
	ld.shared.u32 	%r188, [%r206+-8180];
	ld.shared.u32 	%r189, [%r205+384];
	add.s32 	%r190, %r189, %r188;
	min.s32 	%r213, %r165, %r190;
	st.shared.u32 	[%r99+128], %r213;
	ld.shared.u32 	%r191, [%r206+12];
	add.s32 	%r192, %r191, %r189;
	min.s32 	%r212, %r168, %r192;
	st.shared.u32 	[%r99+8320], %r212;
	ld.shared.u32 	%r193, [%r204+-8180];
	ld.shared.u32 	%r194, [%r203+256];
	add.s32 	%r195, %r194, %r193;
	min.s32 	%r211, %r172, %r195;
	st.shared.u32 	[%r116], %r211;
	ld.shared.u32 	%r196, [%r204+12];
	ld.shared.u32 	%r197, [%r203+256];
	add.s32 	%r198, %r197, %r196;
	min.s32 	%r210, %r176, %r198;
	st.shared.u32 	[%r116+8192], %r210;
	ld.shared.u32 	%r199, [%r203+384];
	add.s32 	%r200, %r199, %r193;
	min.s32 	%r209, %r179, %r200;
	st.shared.u32 	[%r116+128], %r209;
	ld.shared.u32 	%r201, [%r203+384];
	add.s32 	%r202, %r201, %r196;
	min.s32 	%r208, %r182, %r202;
	st.shared.u32 	[%r116+8320], %r208;
	add.s32 	%r207, %r207, 16;
	add.s32 	%r206, %r206, 16;
	add.s32 	%r205, %r205, 1024;
	add.s32 	%r204, %r204, 16;
	add.s32 	%r203, %r203, 1024;
	setp.ne.s32 	%p2, %r207, 8448;
	@%p2 bra 	$L__BB1_2;
	st.global.u32 	[%rd1], %r215;
	st.global.u32 	[%rd2], %r214;
	st.global.u32 	[%rd3], %r213;
	st.global.u32 	[%rd4], %r212;
	st.global.u32 	[%rd5], %r211;
	st.global.u32 	[%rd6], %r210;
	st.global.u32 	[%rd7], %r209;
	st.global.u32 	[%rd8], %r208;
$L__BB1_4:
	ret;

}
	// .globl	_Z18block_fw_p3_kernelPiii
.visible .entry _Z18block_fw_p3_kernelPiii(
	.param .u64 .ptr .align 1 _Z18block_fw_p3_kernelPiii_param_0,
	.param .u32 _Z18block_fw_p3_kernelPiii_param_1,
	.param .u32 _Z18block_fw_p3_kernelPiii_param_2
)
{
	.reg .pred 	%p<5>;
	.reg .b32 	%r<173>;
	.reg .b64 	%rd<41>;
	// demoted variable
	.shared .align 4 .b8 _ZZ18block_fw_p3_kernelPiiiE15shared_block_ij[16384];
	// demoted variable
	.shared .align 4 .b8 _ZZ18block_fw_p3_kernelPiiiE15shared_block_ik[16384];
	// demoted variable
	.shared .align 4 .b8 _ZZ18block_fw_p3_kernelPiiiE15shared_block_kj[16384];
	ld.param.u32 	%r24, [_Z18block_fw_p3_kernelPiii_param_1];
	ld.param.u32 	%r25, [_Z18block_fw_p3_kernelPiii_param_2];
	mov.u32 	%r1, %ctaid.x;
	setp.eq.s32 	%p1, %r1, %r24;
	mov.u32 	%r2, %ctaid.y;
	setp.eq.s32 	%p2, %r2, %r24;
	and.pred  	%p3, %p1, %p2;
	@%p3 bra 	$L__BB2_4;
	ld.param.u64 	%rd40, [_Z18block_fw_p3_kernelPiii_param_0];
	cvta.to.global.u64 	%rd6, %rd40;
	bar.sync 	0;
	mul.lo.s32 	%r27, %r2, %r25;
	shl.b32 	%r28, %r27, 6;
	shl.b32 	%r29, %r24, 6;
	mov.u32 	%r30, %tid.y;
	mul.lo.s32 	%r31, %r25, %r30;
	shl.b32 	%r32, %r25, 5;
	add.s32 	%r33, %r31, %r32;
	mov.u32 	%r34, %tid.x;
	shl.b32 	%r35, %r1, 6;
	add.s32 	%r36, %r28, %r35;
	add.s32 	%r37, %r36, %r31;
	add.s32 	%r38, %r37, %r34;
	mul.wide.u32 	%rd7, %r38, 4;
	add.s64 	%rd1, %rd6, %rd7;
	ld.global.u32 	%r39, [%rd1];
	shl.b32 	%r40, %r30, 8;
	mov.u32 	%r41, _ZZ18block_fw_p3_kernelPiiiE15shared_block_ij;
	add.s32 	%r42, %r41, %r40;
	shl.b32 	%r43, %r34, 2;
	add.s32 	%r3, %r42, %r43;
	st.shared.u32 	[%r3], %r39;
	add.s32 	%r44, %r36, %r33;
	add.s32 	%r45, %r44, %r34;
	mul.wide.u32 	%rd8, %r45, 4;
	add.s64 	%rd2, %rd6, %rd8;
	ld.global.u32 	%r46, [%rd2];
	st.shared.u32 	[%r3+8192], %r46;
	cvt.s64.s32 	%rd9, %r37;
	cvt.u64.u32 	%rd10, %r34;
	add.s64 	%rd11, %rd9, %rd10;
	shl.b64 	%rd12, %rd11, 2;
	add.s64 	%rd3, %rd6, %rd12;
	ld.global.u32 	%r47, [%rd3+128];
	st.shared.u32 	[%r3+128], %r47;
	cvt.s64.s32 	%rd13, %r44;
	add.s64 	%rd14, %rd13, %rd10;
	shl.b64 	%rd15, %rd14, 2;
	add.s64 	%rd4, %rd6, %rd15;
	ld.global.u32 	%r48, [%rd4+128];
	st.shared.u32 	[%r3+8320], %r48;
	add.s32 	%r49, %r28, %r29;
	add.s32 	%r50, %r49, %r31;
	add.s32 	%r51, %r50, %r34;
	mul.wide.u32 	%rd16, %r51, 4;
	add.s64 	%rd17, %rd6, %rd16;
	ld.global.u32 	%r52, [%rd17];
	mov.u32 	%r53, _ZZ18block_fw_p3_kernelPiiiE15shared_block_ik;
	add.s32 	%r54, %r53, %r40;
	add.s32 	%r55, %r54, %r43;
	st.shared.u32 	[%r55], %r52;
	add.s32 	%r56, %r49, %r33;
	add.s32 	%r57, %r56, %r34;
	mul.wide.u32 	%rd18, %r57, 4;
	add.s64 	%rd19, %rd6, %rd18;
	ld.global.u32 	%r58, [%rd19];
	st.shared.u32 	[%r55+8192], %r58;
	cvt.s64.s32 	%rd20, %r50;
	add.s64 	%rd21, %rd20, %rd10;
	shl.b64 	%rd22, %rd21, 2;
	add.s64 	%rd23, %rd6, %rd22;
	ld.global.u32 	%r59, [%rd23+128];
	st.shared.u32 	[%r55+128], %r59;
	cvt.s64.s32 	%rd24, %r56;
	add.s64 	%rd25, %rd24, %rd10;
	shl.b64 	%rd26, %rd25, 2;
	add.s64 	%rd27, %rd6, %rd26;
	ld.global.u32 	%r60, [%rd27+128];
	st.shared.u32 	[%r55+8320], %r60;
	mad.lo.s32 	%r61, %r29, %r25, %r35;
	add.s32 	%r62, %r61, %r31;
	add.s32 	%r63, %r62, %r34;
	mul.wide.u32 	%rd28, %r63, 4;
	add.s64 	%rd29, %rd6, %rd28;
	ld.global.u32 	%r64, [%rd29];
	mov.u32 	%r65, _ZZ18block_fw_p3_kernelPiiiE15shared_block_kj;
	add.s32 	%r66, %r65, %r40;
	add.s32 	%r67, %r66, %r43;
	st.shared.u32 	[%r67], %r64;
	add.s32 	%r68, %r61, %r33;
	add.s32 	%r69, %r68, %r34;
	mul.wide.u32 	%rd30, %r69, 4;
	add.s64 	%rd31, %rd6, %rd30;
	ld.global.u32 	%r70, [%rd31];
	st.shared.u32 	[%r67+8192], %r70;
	cvt.s64.s32 	%rd32, %r62;
	add.s64 	%rd33, %rd32, %rd10;
	shl.b64 	%rd34, %rd33, 2;
	add.s64 	%rd35, %rd6, %rd34;
	ld.global.u32 	%r71, [%rd35+128];
	st.shared.u32 	[%r67+128], %r71;
	cvt.s64.s32 	%rd36, %r68;
	add.s64 	%rd37, %rd36, %rd10;
	shl.b64 	%rd38, %rd37, 2;
	add.s64 	%rd39, %rd6, %rd38;
	ld.global.u32 	%r72, [%rd39+128];
	st.shared.u32 	[%r67+8320], %r72;
	bar.sync 	0;
	ld.shared.u32 	%r172, [%r3];
	ld.shared.u32 	%r171, [%r3+8192];
	ld.shared.u32 	%r170, [%r3+128];
	ld.shared.u32 	%r169, [%r3+8320];
	add.s32 	%r167, %r54, 8192;
	add.s32 	%r73, %r43, %r65;
	add.s32 	%r166, %r73, 1024;
	mov.b32 	%r168, 8192;
$L__BB2_2:
	ld.shared.u32 	%r74, [%r167+-8192];
	ld.shared.u32 	%r75, [%r166+-1024];
	add.s32 	%r76, %r75, %r74;
	min.s32 	%r77, %r172, %r76;
	ld.shared.u32 	%r78, [%r167];
	add.s32 	%r79, %r75, %r78;
	min.s32 	%r80, %r171, %r79;
	ld.shared.u32 	%r81, [%r166+-896];
	add.s32 	%r82, %r81, %r74;
	min.s32 	%r83, %r170, %r82;
	add.s32 	%r84, %r78, %r81;
	min.s32 	%r85, %r169, %r84;
	ld.shared.u32 	%r86, [%r167+-8188];
	ld.shared.u32 	%r87, [%r166+-768];
	add.s32 	%r88, %r87, %r86;
	min.s32 	%r89, %r77, %r88;
	ld.shared.u32 	%r90, [%r167+4];
	add.s32 	%r91, %r87, %r90;
	min.s32 	%r92, %r80, %r91;
	ld.shared.u32 	%r93, [%r166+-640];
	add.s32 	%r94, %r93, %r86;
	min.s32 	%r95, %r83, %r94;
	add.s32 	%r96, %r90, %r93;
	min.s32 	%r97, %r85, %r96;
	ld.shared.u32 	%r98, [%r167+-8184];
	ld.shared.u32 	%r99, [%r166+-512];
	add.s32 	%r100, %r99, %r98;
	min.s32 	%r101, %r89, %r100;
	ld.shared.u32 	%r102, [%r167+8];
	add.s32 	%r103, %r99, %r102;
	min.s32 	%r104, %r92, %r103;
	ld.shared.u32 	%r105, [%r166+-384];
	add.s32 	%r106, %r105, %r98;
	min.s32 	%r107, %r95, %r106;
	add.s32 	%r108, %r102, %r105;
	min.s32 	%r109, %r97, %r108;
	ld.shared.u32 	%r110, [%r167+-8180];
	ld.shared.u32 	%r111, [%r166+-256];
	add.s32 	%r112, %r111, %r110;
	min.s32 	%r113, %r101, %r112;
	ld.shared.u32 	%r114, [%r167+12];
	add.s32 	%r115, %r111, %r114;
	min.s32 	%r116, %r104, %r115;
	ld.shared.u32 	%r117, [%r166+-128];
	add.s32 	%r118, %r117, %r110;
	min.s32 	%r119, %r107, %r118;
	add.s32 	%r120, %r114, %r117;
	min.s32 	%r121, %r109, %r120;
	ld.shared.u32 	%r122, [%r167+-8176];
	ld.shared.u32 	%r123, [%r166];
	add.s32 	%r124, %r123, %r122;
	min.s32 	%r125, %r113, %r124;
	ld.shared.u32 	%r126, [%r167+16];
	add.s32 	%r127, %r123, %r126;
	min.s32 	%r128, %r116, %r127;
	ld.shared.u32 	%r129, [%r166+128];
	add.s32 	%r130, %r129, %r122;
	min.s32 	%r131, %r119, %r130;
	add.s32 	%r132, %r126, %r129;
	min.s32 	%r133, %r121, %r132;
	ld.shared.u32 	%r134, [%r167+-8172];
	ld.shared.u32 	%r135, [%r166+256];
	add.s32 	%r136, %r135, %r134;
	min.s32 	%r137, %r125, %r136;
	ld.shared.u32 	%r138, [%r167+20];
	add.s32 	%r139, %r135, %r138;
	min.s32 	%r140, %r128, %r139;
	ld.shared.u32 	%r141, [%r166+384];
	add.s32 	%r142, %r141, %r134;
	min.s32 	%r143, %r131, %r142;
	add.s32 	%r144, %r138, %r141;
	min.s32 	%r145, %r133, %r144;
	ld.shared.u32 	%r146, [%r167+-8168];
	ld.shared.u32 	%r147, [%r166+512];
	add.s32 	%r148, %r147, %r146;
	min.s32 	%r149, %r137, %r148;
	ld.shared.u32 	%r150, [%r167+24];
	add.s32 	%r151, %r147, %r150;
	min.s32 	%r152, %r140, %r151;
	ld.shared.u32 	%r153, [%r166+640];
	add.s32 	%r154, %r153, %r146;
	min.s32 	%r155, %r143, %r154;
	add.s32 	%r156, %r150, %r153;
	min.s32 	%r157, %r145, %r156;
	ld.shared.u32 	%r158, [%r167+-8164];
	ld.shared.u32 	%r159, [%r166+768];
	add.s32 	%r160, %r159, %r158;
	min.s32 	%r172, %r149, %r160;
	ld.shared.u32 	%r161, [%r167+28];
	add.s32 	%r162, %r159, %r161;
	min.s32 	%r171, %r152, %r162;
	ld.shared.u32 	%r163, [%r166+896];
	add.s32 	%r164, %r163, %r158;
	min.s32 	%r170, %r155, %r164;
	add.s32 	%r165, %r161, %r163;
	min.s32 	%r169, %r157, %r165;
	add.s32 	%r168, %r168, 32;
	add.s32 	%r167, %r167, 32;
	add.s32 	%r166, %r166, 2048;
	setp.ne.s32 	%p4, %r168, 8448;
	@%p4 bra 	$L__BB2_2;
	st.shared.u32 	[%r3], %r172;
	st.shared.u32 	[%r3+8192], %r171;
	st.shared.u32 	[%r3+128], %r170;
	st.shared.u32 	[%r3+8320], %r169;
	st.global.u32 	[%rd1], %r172;
	st.global.u32 	[%rd2], %r171;
	st.global.u32 	[%rd3+128], %r170;
	st.global.u32 	[%rd4+128], %r169;
$L__BB2_4:
	ret;

}


// ===== COMPILED SASS (sm_100) =====

	.target	sm_100

	.elftype	@"ET_EXEC"


//--------------------- .note.nv.tkinfo           --------------------------
	.section	.note.nv.tkinfo,"",@"SHT_NOTE"
	.sectionflags	@"SHF_NOTE_NV_TKINFO"
	.tkinfo
        /*0018*/ 	.word	0x00000002
        /*0030*/ 	.string	""
        /*0030*/ 	.string	"ptxas"
        /*0030*/ 	.string	"Cuda compilation tools, release 13.0, V13.0.88"
        /*0030*/ 	.string	"Build cuda_13.0.r13.0/compiler.36424714_0"
        /*0030*/ 	.string	"-arch sm_100 -m 64 "



//--------------------- .note.nv.cuinfo           --------------------------
	.section	.note.nv.cuinfo,"",@"SHT_NOTE"
	.sectionflags	@"SHF_NOTE_NV_CUINFO"
        /*0018*/ 	.short	0x0002
        /*001a*/ 	.short	0x0064
        /*001c*/ 	.short	0x0082
	.zero		2


//--------------------- .nv.info                  --------------------------
	.section	.nv.info,"",@"SHT_CUDA_INFO"
	.align	4


	//----- nvinfo : EIATTR_REGCOUNT
	.align		4
        /*0000*/ 	.byte	0x04, 0x2f
        /*0002*/ 	.short	(.L_1 - .L_0)
	.align		4
.L_0:
        /*0004*/ 	.word	index@(_Z18block_fw_p1_kernelPiii)
        /*0008*/ 	.word	0x00000014


	//----- nvinfo : EIATTR_FRAME_SIZE
	.align		4
.L_1:
        /*000c*/ 	.byte	0x04, 0x11
        /*000e*/ 	.short	(.L_3 - .L_2)
	.align		4
.L_2:
        /*0010*/ 	.word	index@(_Z18block_fw_p1_kernelPiii)
        /*0014*/ 	.word	0x00000000


	//----- nvinfo : EIATTR_REGCOUNT
	.align		4
.L_3:
        /*0018*/ 	.byte	0x04, 0x2f
        /*001a*/ 	.short	(.L_5 - .L_4)
	.align		4
.L_4:
        /*001c*/ 	.word	index@(_Z18block_fw_p2_kernelPiii)
        /*0020*/ 	.word	0x00000028


	//----- nvinfo : EIATTR_FRAME_SIZE
	.align		4
.L_5:
        /*0024*/ 	.byte	0x04, 0x11
        /*0026*/ 	.short	(.L_7 - .L_6)
	.align		4
.L_6:
        /*0028*/ 	.word	index@(_Z18block_fw_p2_kernelPiii)
        /*002c*/ 	.word	0x00000000


	//----- nvinfo : EIATTR_REGCOUNT
	.align		4
.L_7:
        /*0030*/ 	.byte	0x04, 0x2f
        /*0032*/ 	.short	(.L_9 - .L_8)
	.align		4
.L_8:
        /*0034*/ 	.word	index@(_Z18block_fw_p3_kernelPiii)
        /*0038*/ 	.word	0x00000020


	//----- nvinfo : EIATTR_FRAME_SIZE
	.align		4
.L_9:
        /*003c*/ 	.byte	0x04, 0x11
        /*003e*/ 	.short	(.L_11 - .L_10)
	.align		4
.L_10:
        /*0040*/ 	.word	index@(_Z18block_fw_p3_kernelPiii)
        /*0044*/ 	.word	0x00000000


	//----- nvinfo : EIATTR_MIN_STACK_SIZE
	.align		4
.L_11:
        /*0048*/ 	.byte	0x04, 0x12
        /*004a*/ 	.short	(.L_13 - .L_12)
	.align		4
.L_12:
        /*004c*/ 	.word	index@(_Z18block_fw_p3_kernelPiii)
        /*0050*/ 	.word	0x00000000


	//----- nvinfo : EIATTR_MIN_STACK_SIZE
	.align		4
.L_13:
        /*0054*/ 	.byte	0x04, 0x12
        /*0056*/ 	.short	(.L_15 - .L_14)
	.align		4
.L_14:
        /*0058*/ 	.word	index@(_Z18block_fw_p2_kernelPiii)
        /*005c*/ 	.word	0x00000000


	//----- nvinfo : EIATTR_MIN_STACK_SIZE
	.align		4
.L_15:
        /*0060*/ 	.byte	0x04, 0x12
        /*0062*/ 	.short	(.L_17 - .L_16)
	.align		4
.L_16:
        /*0064*/ 	.word	index@(_Z18block_fw_p1_kernelPiii)
        /*0068*/ 	.word	0x00000000
.L_17:


//--------------------- .nv.compat                --------------------------
	.section	.nv.compat,"",@"SHT_CUDA_COMPAT_INFO"
	.align	4
        /*0000*/ 	.byte	0x02, 0x09, 0x00, 0x00, 0x02, 0x02, 0x01, 0x00, 0x02, 0x05, 0x05, 0x00, 0x03, 0x07, 0x01, 0x01
        /*0010*/ 	.byte	0x02, 0x03, 0x00, 0x00, 0x02, 0x06, 0x01, 0x00, 0x04, 0x0b, 0x08, 0x00, 0x09, 0x00, 0x00, 0x00
        /*0020*/ 	.byte	0x00, 0x00, 0x00, 0x00


//--------------------- .nv.info._Z18block_fw_p3_kernelPiii --------------------------
	.section	.nv.info._Z18block_fw_p3_kernelPiii,"",@"SHT_CUDA_INFO"
	.sectionflags	@""
	.align	4


	//----- nvinfo : EIATTR_CUDA_API_VERSION
	.align		4
        /*0000*/ 	.byte	0x04, 0x37
        /*0002*/ 	.short	(.L_19 - .L_18)
.L_18:
        /*0004*/ 	.word	0x00000082


	//----- nvinfo : EIATTR_KPARAM_INFO
	.align		4
.L_19:
        /*0008*/ 	.byte	0x04, 0x17
        /*000a*/ 	.short	(.L_21 - .L_20)
.L_20:
        /*000c*/ 	.word	0x00000000
        /*0010*/ 	.short	0x0002
        /*0012*/ 	.short	0x000c
        /*0014*/ 	.byte	0x00, 0xf0, 0x11, 0x00


	//----- nvinfo : EIATTR_KPARAM_INFO
	.align		4
.L_21:
        /*0018*/ 	.byte	0x04, 0x17
        /*001a*/ 	.short	(.L_23 - .L_22)
.L_22:
        /*001c*/ 	.word	0x00000000
        /*0020*/ 	.short	0x0001
        /*0022*/ 	.short	0x0008
        /*0024*/ 	.byte	0x00, 0xf0, 0x11, 0x00


	//----- nvinfo : EIATTR_KPARAM_INFO
	.align		4
.L_23:
        /*0028*/ 	.byte	0x04, 0x17
        /*002a*/ 	.short	(.L_25 - .L_24)
.L_24:
        /*002c*/ 	.word	0x00000000
        /*0030*/ 	.short	0x0000
        /*0032*/ 	.short	0x0000
        /*0034*/ 	.byte	0x00, 0xf5, 0x21, 0x00


	//----- nvinfo : EIATTR_SPARSE_MMA_MASK
	.align		4
.L_25:
        /*0038*/ 	.byte	0x03, 0x50
        /*003a*/ 	.short	0x0000


	//----- nvinfo : EIATTR_MAXREG_COUNT
	.align		4
        /*003c*/ 	.byte	0x03, 0x1b
        /*003e*/ 	.short	0x00ff


	//----- nvinfo : EIATTR_NUM_BARRIERS
	.align		4
        /*0040*/ 	.byte	0x02, 0x4c
        /*0042*/ 	.byte	0x01
	.zero		1


	//----- nvinfo : EIATTR_MERCURY_ISA_VERSION
	.align		4
        /*0044*/ 	.byte	0x03, 0x5f
        /*0046*/ 	.short	0x0101


	//----- nvinfo : EIATTR_VRC_CTA_INIT_COUNT
	.align		4
        /*0048*/ 	.byte	0x02, 0x4a
	.zero		1
	.zero		1


	//----- nvinfo : EIATTR_EXIT_INSTR_OFFSETS
	.align		4
        /*004c*/ 	.byte	0x04, 0x1c
        /*004e*/ 	.short	(.L_27 - .L_26)


	//   ....[0]....
.L_26:
        /*0050*/ 	.word	0x00000060


	//   ....[1]....
        /*0054*/ 	.word	0x00000af0


	//----- nvinfo : EIATTR_CBANK_PARAM_SIZE
	.align		4
.L_27:
        /*0058*/ 	.byte	0x03, 0x19
        /*005a*/ 	.short	0x0010


	//----- nvinfo : EIATTR_PARAM_CBANK
	.align		4
        /*005c*/ 	.byte	0x04, 0x0a
        /*005e*/ 	.short	(.L_29 - .L_28)
	.align		4
.L_28:
        /*0060*/ 	.word	index@(.nv.constant0._Z18block_fw_p3_kernelPiii)
        /*0064*/ 	.short	0x0380
        /*0066*/ 	.short	0x0010


	//----- nvinfo : EIATTR_SW_WAR
	.align		4
.L_29:
        /*0068*/ 	.byte	0x04, 0x36
        /*006a*/ 	.short	(.L_31 - .L_30)
.L_30:
        /*006c*/ 	.word	0x00000008
.L_31:


//--------------------- .nv.info._Z18block_fw_p2_kernelPiii --------------------------
	.section	.nv.info._Z18block_fw_p2_kernelPiii,"",@"SHT_CUDA_INFO"
	.sectionflags	@""
	.align	4


	//----- nvinfo : EIATTR_CUDA_API_VERSION
	.align		4
        /*0000*/ 	.byte	0x04, 0x37
        /*0002*/ 	.short	(.L_33 - .L_32)
.L_32:
        /*0004*/ 	.word	0x00000082


	//----- nvinfo : EIATTR_KPARAM_INFO
	.align		4
.L_33:
        /*0008*/ 	.byte	0x04, 0x17
        /*000a*/ 	.short	(.L_35 - .L_34)
.L_34:
        /*000c*/ 	.word	0x00000000
        /*0010*/ 	.short	0x0002
        /*0012*/ 	.short	0x000c
        /*0014*/ 	.byte	0x00, 0xf0, 0x11, 0x00


	//----- nvinfo : EIATTR_KPARAM_INFO
	.align		4
.L_35:
        /*0018*/ 	.byte	0x04, 0x17
        /*001a*/ 	.short	(.L_37 - .L_36)
.L_36:
        /*001c*/ 	.word	0x00000000
        /*0020*/ 	.short	0x0001
        /*0022*/ 	.short	0x0008
        /*0024*/ 	.byte	0x00, 0xf0, 0x11, 0x00


	//----- nvinfo : EIATTR_KPARAM_INFO
	.align		4
.L_37:
        /*0028*/ 	.byte	0x04, 0x17
        /*002a*/ 	.short	(.L_39 - .L_38)
.L_38:
        /*002c*/ 	.word	0x00000000
        /*0030*/ 	.short	0x0000
        /*0032*/ 	.short	0x0000
        /*0034*/ 	.byte	0x00, 0xf5, 0x21, 0x00


	//----- nvinfo : EIATTR_SPARSE_MMA_MASK
	.align		4
.L_39:
        /*0038*/ 	.byte	0x03, 0x50
        /*003a*/ 	.short	0x0000


	//----- nvinfo : EIATTR_MAXREG_COUNT
	.align		4
        /*003c*/ 	.byte	0x03, 0x1b
        /*003e*/ 	.short	0x00ff


	//----- nvinfo : EIATTR_NUM_BARRIERS
	.align		4
        /*0040*/ 	.byte	0x02, 0x4c
        /*0042*/ 	.byte	0x01
	.zero		1


	//----- nvinfo : EIATTR_MERCURY_ISA_VERSION
	.align		4
        /*0044*/ 	.byte	0x03, 0x5f
        /*0046*/ 	.short	0x0101


	//----- nvinfo : EIATTR_VRC_CTA_INIT_COUNT
	.align		4
        /*0048*/ 	.byte	0x02, 0x4a
	.zero		1
	.zero		1


	//----- nvinfo : EIATTR_EXIT_INSTR_OFFSETS
	.align		4
        /*004c*/ 	.byte	0x04, 0x1c
        /*004e*/ 	.short	(.L_41 - .L_40)


	//   ....[0]....
.L_40:
        /*0050*/ 	.word	0x00000040


	//   ....[1]....
        /*0054*/ 	.word	0x00000da0


	//----- nvinfo : EIATTR_CBANK_PARAM_SIZE
	.align		4
.L_41:
        /*0058*/ 	.byte	0x03, 0x19
        /*005a*/ 	.short	0x0010


	//----- nvinfo : EIATTR_PARAM_CBANK
	.align		4
        /*005c*/ 	.byte	0x04, 0x0a
        /*005e*/ 	.short	(.L_43 - .L_42)
	.align		4
.L_42:
        /*0060*/ 	.word	index@(.nv.constant0._Z18block_fw_p2_kernelPiii)
        /*0064*/ 	.short	0x0380
        /*0066*/ 	.short	0x0010


	//----- nvinfo : EIATTR_SW_WAR
	.align		4
.L_43:
        /*0068*/ 	.byte	0x04, 0x36
        /*006a*/ 	.short	(.L_45 - .L_44)
.L_44:
        /*006c*/ 	.word	0x00000008
.L_45:


//--------------------- .nv.info._Z18block_fw_p1_kernelPiii --------------------------
	.section	.nv.info._Z18block_fw_p1_kernelPiii,"",@"SHT_CUDA_INFO"
	.sectionflags	@""
	.align	4


	//----- nvinfo : EIATTR_CUDA_API_VERSION
	.align		4
        /*0000*/ 	.byte	0x04, 0x37
        /*0002*/ 	.short	(.L_47 - .L_46)
.L_46:
        /*0004*/ 	.word	0x00000082


	//----- nvinfo : EIATTR_KPARAM_INFO
	.align		4
.L_47:
        /*0008*/ 	.byte	0x04, 0x17
        /*000a*/ 	.short	(.L_49 - .L_48)
.L_48:
        /*000c*/ 	.word	0x00000000
        /*0010*/ 	.short	0x0002
        /*0012*/ 	.short	0x000c
        /*0014*/ 	.byte	0x00, 0xf0, 0x11, 0x00


	//----- nvinfo : EIATTR_KPARAM_INFO
	.align		4
.L_49:
        /*0018*/ 	.byte	0x04, 0x17
        /*001a*/ 	.short	(.L_51 - .L_50)
.L_50:
        /*001c*/ 	.word	0x00000000
        /*0020*/ 	.short	0x0001
        /*0022*/ 	.short	0x0008
        /*0024*/ 	.byte	0x00, 0xf0, 0x11, 0x00


	//----- nvinfo : EIATTR_KPARAM_INFO
	.align		4
.L_51:
        /*0028*/ 	.byte	0x04, 0x17
        /*002a*/ 	.short	(.L_53 - .L_52)
.L_52:
        /*002c*/ 	.word	0x00000000
        /*0030*/ 	.short	0x0000
        /*0032*/ 	.short	0x0000
        /*0034*/ 	.byte	0x00, 0xf5, 0x21, 0x00


	//----- nvinfo : EIATTR_SPARSE_MMA_MASK
	.align		4
.L_53:
        /*0038*/ 	.byte	0x03, 0x50
        /*003a*/ 	.short	0x0000


	//----- nvinfo : EIATTR_MAXREG_COUNT
	.align		4
        /*003c*/ 	.byte	0x03, 0x1b
        /*003e*/ 	.short	0x00ff


	//----- nvinfo : EIATTR_NUM_BARRIERS
	.align		4
        /*0040*/ 	.byte	0x02, 0x4c
        /*0042*/ 	.byte	0x01
	.zero		1


	//----- nvinfo : EIATTR_MERCURY_ISA_VERSION
	.align		4
        /*0044*/ 	.byte	0x03, 0x5f
        /*0046*/ 	.short	0x0101


	//----- nvinfo : EIATTR_VRC_CTA_INIT_COUNT
	.align		4
        /*0048*/ 	.byte	0x02, 0x4a
	.zero		1
	.zero		1


	//----- nvinfo : EIATTR_EXIT_INSTR_OFFSETS
	.align		4
        /*004c*/ 	.byte	0x04, 0x1c
        /*004e*/ 	.short	(.L_55 - .L_54)


	//   ....[0]....
.L_54:
        /*0050*/ 	.word	0x00000800


	//----- nvinfo : EIATTR_CBANK_PARAM_SIZE
	.align		4
.L_55:
        /*0054*/ 	.byte	0x03, 0x19
        /*0056*/ 	.short	0x0010


	//----- nvinfo : EIATTR_PARAM_CBANK
	.align		4
        /*0058*/ 	.byte	0x04, 0x0a
        /*005a*/ 	.short	(.L_57 - .L_56)
	.align		4
.L_56:
        /*005c*/ 	.word	index@(.nv.constant0._Z18block_fw_p1_kernelPiii)
        /*0060*/ 	.short	0x0380
        /*0062*/ 	.short	0x0010


	//----- nvinfo : EIATTR_SW_WAR
	.align		4
.L_57:
        /*0064*/ 	.byte	0x04, 0x36
        /*0066*/ 	.short	(.L_59 - .L_58)
.L_58:
        /*0068*/ 	.word	0x00000008
.L_59:


//--------------------- .nv.callgraph             --------------------------
	.section	.nv.callgraph,"",@"SHT_CUDA_CALLGRAPH"
	.align	4
	.sectionentsize	8
	.align		4
        /*0000*/ 	.word	0x00000000
	.align		4
        /*0004*/ 	.word	0xffffffff
	.align		4
        /*0008*/ 	.word	0x00000000
	.align		4
        /*000c*/ 	.word	0xfffffffe
	.align		4
        /*0010*/ 	.word	0x00000000
	.align		4
        /*0014*/ 	.word	0xfffffffd
	.align		4
        /*0018*/ 	.word	0x00000000
	.align		4
        /*001c*/ 	.word	0xfffffffc


//--------------------- .text._Z18block_fw_p3_kernelPiii --------------------------
	.section	.text._Z18block_fw_p3_kernelPiii,"ax",@progbits
	.align	128
        .global         _Z18block_fw_p3_kernelPiii
        .type           _Z18block_fw_p3_kernelPiii,@function
        .size           _Z18block_fw_p3_kernelPiii,(.L_x_6 - _Z18block_fw_p3_kernelPiii)
        .other          _Z18block_fw_p3_kernelPiii,@"STO_CUDA_ENTRY STV_DEFAULT"
_Z18block_fw_p3_kernelPiii:
.text._Z18block_fw_p3_kernelPiii:
[----:B------:R-:W-:Y:S08]  /*0000*/  LDC R1, c[0x0][0x37c] ;  /* 0x0000df00ff017b82 */ /* 0x000ff00000000800 */
[----:B------:R-:W0:Y:S08]  /*0010*/  S2UR UR5, SR_CTAID.Y ;  /* 0x00000000000579c3 */ /* 0x000e300000002600 */
[----:B------:R-:W0:Y:S08]  /*0020*/  LDC R3, c[0x0][0x388] ;  /* 0x0000e200ff037b82 */ /* 0x000e300000000800 */
[----:B------:R-:W1:Y:S01]  /*0030*/  S2UR UR4, SR_CTAID.X ;  /* 0x00000000000479c3 */ /* 0x000e620000002500 */
[----:B0-----:R-:W-:-:S02]  /*0040*/  ISETP.NE.AND P0, PT, R3, UR5, PT ;  /* 0x0000000503007c0c */ /* 0x001fc4000bf05270 */
[----:B-1----:R-:W-:-:S13]  /*0050*/  ISETP.EQ.AND P1, PT, R3, UR4, PT ;  /* 0x0000000403007c0c */ /* 0x002fda000bf22270 */
[----:B------:R-:W-:Y:S05]  /*0060*/  @!P0 EXIT P1 ;  /* 0x000000000000894d */ /* 0x000fea0000800000 */
[----:B------:R-:W0:Y:S01]  /*0070*/  S2R R18, SR_TID.Y ;  /* 0x0000000000127919 */ /* 0x000e220000002200 */
[----:B------:R-:W1:Y:S01]  /*0080*/  LDC R9, c[0x0][0x38c] ;  /* 0x0000e300ff097b82 */ /* 0x000e620000000800 */
[----:B------:R-:W-:Y:S01]  /*0090*/  USHF.L.U32 UR4, UR4, 0x6, URZ ;  /* 0x0000000604047899 */ /* 0x000fe200080006ff */
[----:B------:R-:W-:Y:S01]  /*00a0*/  IMAD.SHL.U32 R3, R3, 0x40, RZ ;  /* 0x0000004003037824 */ /* 0x000fe200078e00ff */
[----:B------:R-:W2:Y:S01]  /*00b0*/  S2R R19, SR_TID.X ;  /* 0x0000000000137919 */ /* 0x000ea20000002100 */
[----:B------:R-:W3:Y:S04]  /*00c0*/  LDCU.64 UR6, c[0x0][0x380] ;  /* 0x00007000ff0677ac */ /* 0x000ee80008000a00 */
[----:B------:R-:W4:Y:S01]  /*00d0*/  LDC.64 R10, c[0x0][0x380] ;  /* 0x0000e000ff0a7b82 */ /* 0x000f220000000a00 */
[----:B------:R-:W5:Y:S01]  /*00e0*/  LDCU.64 UR8, c[0x0][0x358] ;  /* 0x00006b00ff0877ac */ /* 0x000f620008000a00 */
[----:B-1----:R-:W-:-:S02]  /*00f0*/  IMAD R7, R3, R9, UR4 ;  /* 0x0000000403077e24 */ /* 0x002fc4000f8e0209 */
[----:B------:R-:W-:-:S04]  /*0100*/  IMAD R2, R9, UR5, RZ ;  /* 0x0000000509027c24 */ /* 0x000fc8000f8e02ff */
[C---:B------:R-:W-:Y:S01]  /*0110*/  IMAD R5, R2.reuse, 0x40, R3 ;  /* 0x0000004002057824 */ /* 0x040fe200078e0203 */
[----:B------:R-:W-:Y:S01]  /*0120*/  LEA R3, R2, UR4, 0x6 ;  /* 0x0000000402037c11 */ /* 0x000fe2000f8e30ff */
[----:B0-----:R-:W-:-:S04]  /*0130*/  IMAD R12, R18, R9, RZ ;  /* 0x00000009120c7224 */ /* 0x001fc800078e02ff */
[C---:B------:R-:W-:Y:S02]  /*0140*/  IMAD.IADD R0, R12.reuse, 0x1, R7 ;  /* 0x000000010c007824 */ /* 0x040fe400078e0207 */
[----:B------:R-:W-:Y:S02]  /*0150*/  IMAD R24, R9, 0x20, R12 ;  /* 0x0000002009187824 */ /* 0x000fe400078e020c */
[--C-:B------:R-:W-:Y:S01]  /*0160*/  IMAD.IADD R4, R12, 0x1, R5.reuse ;  /* 0x000000010c047824 */ /* 0x100fe200078e0205 */
[----:B------:R-:W-:Y:S01]  /*0170*/  BAR.SYNC.DEFER_BLOCKING 0x0 ;  /* 0x0000000000007b1d */ /* 0x000fe20000010000 */
[-C--:B--2---:R-:W-:Y:S01]  /*0180*/  IADD3 R9, P0, PT, R0, R19.reuse, RZ ;  /* 0x0000001300097210 */ /* 0x084fe20007f1e0ff */
[C---:B------:R-:W-:Y:S02]  /*0190*/  IMAD.IADD R8, R24.reuse, 0x1, R5 ;  /* 0x0000000118087824 */ /* 0x040fe400078e0205 */
[--C-:B------:R-:W-:Y:S01]  /*01a0*/  IMAD.IADD R26, R24, 0x1, R3.reuse ;  /* 0x00000001181a7824 */ /* 0x100fe200078e0203 */
[----:B------:R-:W-:Y:S01]  /*01b0*/  LEA.HI.X.SX32 R2, R0, RZ, 0x1, P0 ;  /* 0x000000ff00027211 */ /* 0x000fe200000f0eff */
[----:B------:R-:W-:Y:S01]  /*01c0*/  IMAD.IADD R12, R12, 0x1, R3 ;  /* 0x000000010c0c7824 */ /* 0x000fe200078e0203 */
[----:B---3--:R-:W-:Y:S01]  /*01d0*/  LEA R6, P0, R9, UR6, 0x2 ;  /* 0x0000000609067c11 */ /* 0x008fe2000f8010ff */
[----:B------:R-:W-:Y:S01]  /*01e0*/  IMAD.IADD R24, R24, 0x1, R7 ;  /* 0x0000000118187824 */ /* 0x000fe200078e0207 */
[----:B------:R-:W-:-:S02]  /*01f0*/  IADD3 R5, P1, PT, R8, R19, RZ ;  /* 0x0000001308057210 */ /* 0x000fc40007f3e0ff */
[----:B------:R-:W-:Y:S02]  /*0200*/  LEA.HI.X R7, R9, UR7, R2, 0x2, P0 ;  /* 0x0000000709077c11 */ /* 0x000fe400080f1402 */
[-C--:B------:R-:W-:Y:S02]  /*0210*/  IADD3 R3, P0, PT, R4, R19.reuse, RZ ;  /* 0x0000001304037210 */ /* 0x080fe40007f1e0ff */
[-C--:B------:R-:W-:Y:S02]  /*0220*/  IADD3 R15, P3, PT, R12, R19.reuse, RZ ;  /* 0x000000130c0f7210 */ /* 0x080fe40007f7e0ff */
[----:B------:R-:W-:Y:S02]  /*0230*/  IADD3 R9, P2, PT, R26, R19, RZ ;  /* 0x000000131a097210 */ /* 0x000fe40007f5e0ff */
[----:B------:R-:W-:Y:S02]  /*0240*/  LEA.HI.X.SX32 R28, R4, RZ, 0x1, P0 ;  /* 0x000000ff041c7211 */ /* 0x000fe400000f0eff */
[----:B------:R-:W-:-:S02]  /*0250*/  LEA R2, P0, R3, UR6, 0x2 ;  /* 0x0000000603027c11 */ /* 0x000fc4000f8010ff */
[----:B------:R-:W-:Y:S01]  /*0260*/  LEA.HI.X.SX32 R20, R8, RZ, 0x1, P1 ;  /* 0x000000ff08147211 */ /* 0x000fe200008f0eff */
[--C-:B------:R-:W-:Y:S01]  /*0270*/  IMAD.IADD R25, R26, 0x1, R19.reuse ;  /* 0x000000011a197824 */ /* 0x100fe200078e0213 */
[----:B------:R-:W-:Y:S01]  /*0280*/  LEA R22, P1, R5, UR6, 0x2 ;  /* 0x0000000605167c11 */ /* 0x000fe2000f8210ff */
[--C-:B------:R-:W-:Y:S01]  /*0290*/  IMAD.IADD R27, R8, 0x1, R19.reuse ;  /* 0x00000001081b7824 */ /* 0x100fe200078e0213 */
[----:B------:R-:W-:Y:S01]  /*02a0*/  LEA.HI.X.SX32 R17, R12, RZ, 0x1, P3 ;  /* 0x000000ff0c117211 */ /* 0x000fe200018f0eff */
[----:B------:R-:W-:Y:S01]  /*02b0*/  IMAD.IADD R29, R24, 0x1, R19 ;  /* 0x00000001181d7824 */ /* 0x000fe200078e0213 */
[----:B------:R-:W-:Y:S01]  /*02c0*/  LEA R14, P3, R15, UR6, 0x2 ;  /* 0x000000060f0e7c11 */ /* 0x000fe2000f8610ff */
[----:B-----5:R-:W2:Y:S01]  /*02d0*/  LDG.E R21, desc[UR8][R6.64+0x80] ;  /* 0x0000800806157981 */ /* 0x020ea2000c1e1900 */
[----:B------:R-:W-:Y:S02]  /*02e0*/  LEA.HI.X.SX32 R13, R26, RZ, 0x1, P2 ;  /* 0x000000ff1a0d7211 */ /* 0x000fe400010f0eff */
[----:B------:R-:W-:-:S02]  /*02f0*/  LEA R16, P2, R9, UR6, 0x2 ;  /* 0x0000000609107c11 */ /* 0x000fc4000f8410ff */
[----:B------:R-:W-:Y:S02]  /*0300*/  LEA.HI.X R3, R3, UR7, R28, 0x2, P0 ;  /* 0x0000000703037c11 */ /* 0x000fe400080f141c */
[----:B------:R-:W-:Y:S01]  /*0310*/  LEA.HI.X R23, R5, UR7, R20, 0x2, P1 ;  /* 0x0000000705177c11 */ /* 0x000fe200088f1414 */
[----:B------:R-:W-:Y:S01]  /*0320*/  IMAD.IADD R5, R0, 0x1, R19 ;  /* 0x0000000100057824 */ /* 0x000fe200078e0213 */
[----:B------:R-:W-:Y:S01]  /*0330*/  LEA.HI.X R15, R15, UR7, R17, 0x2, P3 ;  /* 0x000000070f0f7c11 */ /* 0x000fe200098f1411 */
[----:B------:R4:W3:Y:S01]  /*0340*/  LDG.E R20, desc[UR8][R2.64+0x80] ;  /* 0x0000800802147981 */ /* 0x0008e2000c1e1900 */
[----:B------:R-:W-:Y:S02]  /*0350*/  IADD3 R0, P0, PT, R24, R19, RZ ;  /* 0x0000001318007210 */ /* 0x000fe40007f1e0ff */
[----:B------:R-:W-:Y:S01]  /*0360*/  LEA.HI.X R17, R9, UR7, R13, 0x2, P2 ;  /* 0x0000000709117c11 */ /* 0x000fe200090f140d */
[--C-:B------:R-:W-:Y:S01]  /*0370*/  IMAD.IADD R9, R4, 0x1, R19.reuse ;  /* 0x0000000104097824 */ /* 0x100fe200078e0213 */
[----:B------:R-:W5:Y:S01]  /*0380*/  LDG.E R22, desc[UR8][R22.64+0x80] ;  /* 0x0000800816167981 */ /* 0x000f62000c1e1900 */
[----:B------:R-:W-:-:S03]  /*0390*/  IMAD.IADD R13, R12, 0x1, R19 ;  /* 0x000000010c0d7824 */ /* 0x000fc600078e0213 */
[----:B------:R-:W2:Y:S01]  /*03a0*/  LDG.E R26, desc[UR8][R14.64+0x80] ;  /* 0x000080080e1a7981 */ /* 0x000ea2000c1e1900 */
[--C-:B----4-:R-:W-:Y:S01]  /*03b0*/  IMAD.WIDE.U32 R2, R25, 0x4, R10.reuse ;  /* 0x0000000419027825 */ /* 0x110fe200078e000a */
[----:B------:R-:W-:Y:S02]  /*03c0*/  LEA.HI.X.SX32 R25, R24, RZ, 0x1, P0 ;  /* 0x000000ff18197211 */ /* 0x000fe400000f0eff */
[----:B------:R-:W-:Y:S01]  /*03d0*/  LEA R24, P0, R0, UR6, 0x2 ;  /* 0x0000000600187c11 */ /* 0x000fe2000f8010ff */
[----:B------:R-:W-:-:S04]  /*03e0*/  IMAD.WIDE.U32 R6, R9, 0x4, R10 ;  /* 0x0000000409067825 */ /* 0x000fc800078e000a */
[----:B------:R-:W-:Y:S01]  /*03f0*/  IMAD.WIDE.U32 R4, R5, 0x4, R10 ;  /* 0x0000000405047825 */ /* 0x000fe200078e000a */
[----:B------:R-:W-:Y:S01]  /*0400*/  LEA.HI.X R25, R0, UR7, R25, 0x2, P0 ;  /* 0x0000000700197c11 */ /* 0x000fe200080f1419 */
[----:B------:R-:W4:Y:S02]  /*0410*/  LDG.E R6, desc[UR8][R6.64] ;  /* 0x0000000806067981 */ /* 0x000f24000c1e1900 */
[--C-:B------:R-:W-:Y:S02]  /*0420*/  IMAD.WIDE.U32 R8, R27, 0x4, R10.reuse ;  /* 0x000000041b087825 */ /* 0x100fe400078e000a */
[----:B------:R-:W3:Y:S02]  /*0430*/  LDG.E R27, desc[UR8][R16.64+0x80] ;  /* 0x00008008101b7981 */ /* 0x000ee4000c1e1900 */
[--C-:B------:R-:W-:Y:S02]  /*0440*/  IMAD.WIDE.U32 R12, R13, 0x4, R10.reuse ;  /* 0x000000040d0c7825 */ /* 0x100fe400078e000a */
[----:B------:R-:W5:Y:S02]  /*0450*/  LDG.E R8, desc[UR8][R8.64] ;  /* 0x0000000808087981 */ /* 0x000f64000c1e1900 */
[----:B------:R-:W-:-:S02]  /*0460*/  IMAD.WIDE.U32 R10, R29, 0x4, R10 ;  /* 0x000000041d0a7825 */ /* 0x000fc400078e000a */
[----:B------:R-:W4:Y:S04]  /*0470*/  LDG.E R23, desc[UR8][R12.64] ;  /* 0x000000080c177981 */ /* 0x000f28000c1e1900 */
[----:B------:R-:W5:Y:S04]  /*0480*/  LDG.E R29, desc[UR8][R2.64] ;  /* 0x00000008021d7981 */ /* 0x000f68000c1e1900 */
[----:B------:R-:W5:Y:S04]  /*0490*/  LDG.E R4, desc[UR8][R4.64] ;  /* 0x0000000804047981 */ /* 0x000f68000c1e1900 */
[----:B------:R0:W5:Y:S04]  /*04a0*/  LDG.E R11, desc[UR8][R10.64] ;  /* 0x000000080a0b7981 */ /* 0x000168000c1e1900 */
[----:B------:R1:W5:Y:S01]  /*04b0*/  LDG.E R7, desc[UR8][R24.64+0x80] ;  /* 0x0000800818077981 */ /* 0x000362000c1e1900 */
[----:B------:R-:W0:Y:S01]  /*04c0*/  S2UR UR6, SR_CgaCtaId ;  /* 0x00000000000679c3 */ /* 0x000e220000008800 */
[----:B------:R-:W-:-:S02]  /*04d0*/  UMOV UR4, 0x400 ;  /* 0x0000040000047882 */ /* 0x000fc40000000000 */
[----:B------:R-:W-:Y:S02]  /*04e0*/  UIADD3 UR5, UPT, UPT, UR4, 0x4000, URZ ;  /* 0x0000400004057890 */ /* 0x000fe4000fffe0ff */
[----:B0-----:R-:W-:Y:S02]  /*04f0*/  ULEA UR7, UR6, UR4, 0x18 ;  /* 0x0000000406077291 */ /* 0x001fe4000f8ec0ff */
[----:B------:R-:W-:Y:S02]  /*0500*/  UIADD3 UR4, UPT, UPT, UR4, 0x8000, URZ ;  /* 0x0000800004047890 */ /* 0x000fe4000fffe0ff */
[----:B------:R-:W-:Y:S02]  /*0510*/  ULEA UR5, UR6, UR5, 0x18 ;  /* 0x0000000506057291 */ /* 0x000fe4000f8ec0ff */
[----:B------:R-:W-:Y:S01]  /*0520*/  ULEA UR4, UR6, UR4, 0x18 ;  /* 0x0000000406047291 */ /* 0x000fe2000f8ec0ff */
[----:B------:R-:W-:-:S03]  /*0530*/  LEA R0, R18, UR7, 0x8 ;  /* 0x0000000712007c11 */ /* 0x000fc6000f8e40ff */
[C---:B------:R-:W-:Y:S02]  /*0540*/  LEA R10, R18.reuse, UR5, 0x8 ;  /* 0x00000005120a7c11 */ /* 0x040fe4000f8e40ff */
[----:B------:R-:W-:Y:S01]  /*0550*/  LEA R18, R18, UR4, 0x8 ;  /* 0x0000000412127c11 */ /* 0x000fe2000f8e40ff */
[C---:B------:R-:W-:Y:S02]  /*0560*/  IMAD R0, R19.reuse, 0x4, R0 ;  /* 0x0000000413007824 */ /* 0x040fe400078e0200 */
[C---:B------:R-:W-:Y:S02]  /*0570*/  IMAD R5, R19.reuse, 0x4, R10 ;  /* 0x0000000413057824 */ /* 0x040fe400078e020a */
[C---:B-1----:R-:W-:Y:S01]  /*0580*/  IMAD R24, R19.reuse, 0x4, R18 ;  /* 0x0000000413187824 */ /* 0x042fe200078e0212 */
[----:B------:R-:W-:Y:S01]  /*0590*/  LEA R19, R19, UR4, 0x2 ;  /* 0x0000000413137c11 */ /* 0x000fe2000f8e10ff */
[----:B------:R-:W-:Y:S01]  /*05a0*/  VIADD R18, R10, 0x2000 ;  /* 0x000020000a127836 */ /* 0x000fe20000000000 */
[----:B------:R-:W-:-:S03]  /*05b0*/  UMOV UR4, 0x2000 ;  /* 0x0000200000047882 */ /* 0x000fc60000000000 */
[----:B------:R-:W-:Y:S01]  /*05c0*/  VIADD R19, R19, 0x400 ;  /* 0x0000040013137836 */ /* 0x000fe20000000000 */
[----:B--2---:R0:W-:Y:S04]  /*05d0*/  STS [R0+0x80], R26 ;  /* 0x0000801a00007388 */ /* 0x0041e80000000800 */
[----:B---3--:R0:W-:Y:S04]  /*05e0*/  STS [R0+0x2080], R27 ;  /* 0x0020801b00007388 */ /* 0x0081e80000000800 */
[----:B----4-:R0:W-:Y:S04]  /*05f0*/  STS [R0], R23 ;  /* 0x0000001700007388 */ /* 0x0101e80000000800 */
[----:B-----5:R0:W-:Y:S04]  /*0600*/  STS [R0+0x2000], R29 ;  /* 0x0020001d00007388 */ /* 0x0201e80000000800 */
[----:B------:R0:W-:Y:S04]  /*0610*/  STS [R5], R6 ;  /* 0x0000000605007388 */ /* 0x0001e80000000800 */
[----:B------:R0:W-:Y:S04]  /*0620*/  STS [R5+0x2000], R8 ;  /* 0x0020000805007388 */ /* 0x0001e80000000800 */
[----:B------:R0:W-:Y:S04]  /*0630*/  STS [R5+0x80], R20 ;  /* 0x0000801405007388 */ /* 0x0001e80000000800 */
[----:B------:R0:W-:Y:S04]  /*0640*/  STS [R5+0x2080], R22 ;  /* 0x0020801605007388 */ /* 0x0001e80000000800 */
[----:B------:R0:W-:Y:S04]  /*0650*/  STS [R24], R4 ;  /* 0x0000000418007388 */ /* 0x0001e80000000800 */
[----:B------:R0:W-:Y:S04]  /*0660*/  STS [R24+0x2000], R11 ;  /* 0x0020000b18007388 */ /* 0x0001e80000000800 */
[----:B------:R0:W-:Y:S04]  /*0670*/  STS [R24+0x80], R21 ;  /* 0x0000801518007388 */ /* 0x0001e80000000800 */
[----:B------:R0:W-:Y:S01]  /*0680*/  STS [R24+0x2080], R7 ;  /* 0x0020800718007388 */ /* 0x0001e20000000800 */
[----:B------:R-:W-:Y:S06]  /*0690*/  BAR.SYNC.DEFER_BLOCKING 0x0 ;  /* 0x0000000000007b1d */ /* 0x000fec0000010000 */
[----:B------:R0:W1:Y:S04]  /*06a0*/  LDS R25, [R0] ;  /* 0x0000000000197984 */ /* 0x0000680000000800 */
[----:B------:R0:W2:Y:S04]  /*06b0*/  LDS R23, [R0+0x2000] ;  /* 0x0020000000177984 */ /* 0x0000a80000000800 */
[----:B------:R0:W3:Y:S04]  /*06c0*/  LDS R27, [R0+0x80] ;  /* 0x00008000001b7984 */ /* 0x0000e80000000800 */
[----:B------:R0:W4:Y:S02]  /*06d0*/  LDS R29, [R0+0x2080] ;  /* 0x00208000001d7984 */ /* 0x0001240000000800 */
.L_x_0:
[----:B0-----:R-:W-:Y:S01]  /*06e0*/  LDS R21, [R19+-0x400] ;  /* 0xfffc000013157984 */ /* 0x001fe20000000800 */
[----:B------:R-:W-:-:S03]  /*06f0*/  UIADD3 UR4, UPT, UPT, UR4, 0x20, URZ ;  /* 0x0000002004047890 */ /* 0x000fc6000fffe0ff */
[----:B------:R-:W1:Y:S01]  /*0700*/  LDS.128 R4, [R18+-0x2000] ;  /* 0xffe0000012047984 */ /* 0x000e620000000c00 */
[----:B------:R-:W-:-:S03]  /*0710*/  UISETP.NE.AND UP0, UPT, UR4, 0x2100, UPT ;  /* 0x000021000400788c */ /* 0x000fc6000bf05270 */
[----:B------:R-:W2:Y:S04]  /*0720*/  LDS.128 R8, [R18] ;  /* 0x0000000012087984 */ /* 0x000ea80000000c00 */
[----:B------:R-:W3:Y:S04]  /*0730*/  LDS R22, [R19+-0x380] ;  /* 0xfffc800013167984 */ /* 0x000ee80000000800 */
[----:B------:R-:W0:Y:S01]  /*0740*/  LDS R20, [R19+-0x300] ;  /* 0xfffd000013147984 */ /* 0x000e220000000800 */
[C---:B-1----:R-:W-:Y:S02]  /*0750*/  VIADDMNMX R25, R21.reuse, R4, R25, PT ;  /* 0x0000000415197246 */ /* 0x042fe40003800119 */
[----:B--2---:R-:W-:-:S02]  /*0760*/  VIADDMNMX R23, R21, R8, R23, PT ;  /* 0x0000000815177246 */ /* 0x004fc40003800117 */
[----:B------:R-:W1:Y:S01]  /*0770*/  LDS R21, [R19+-0x200] ;  /* 0xfffe000013157984 */ /* 0x000e620000000800 */
[----:B---3--:R-:W-:Y:S02]  /*0780*/  VIADDMNMX R4, R22, R4, R27, PT ;  /* 0x0000000416047246 */ /* 0x008fe4000380011b */
[----:B----4-:R-:W-:Y:S02]  /*0790*/  VIADDMNMX R29, R8, R22, R29, PT ;  /* 0x00000016081d7246 */ /* 0x010fe4000380011d */
[----:B------:R-:W2:Y:S01]  /*07a0*/  LDS R22, [R19+-0x280] ;  /* 0xfffd800013167984 */ /* 0x000ea20000000800 */
[C---:B0-----:R-:W-:Y:S02]  /*07b0*/  VIADDMNMX R24, R20.reuse, R9, R23, PT ;  /* 0x0000000914187246 */ /* 0x041fe40003800117 */
[----:B------:R-:W-:Y:S01]  /*07c0*/  VIADDMNMX R25, R20, R5, R25, PT ;  /* 0x0000000514197246 */ /* 0x000fe20003800119 */
[----:B------:R-:W0:Y:S04]  /*07d0*/  LDS R23, [R19+-0x180] ;  /* 0xfffe800013177984 */ /* 0x000e280000000800 */
[----:B------:R-:W3:Y:S04]  /*07e0*/  LDS R20, [R19+-0x100] ;  /* 0xffff000013147984 */ /* 0x000ee80000000800 */
[----:B------:R-:W4:Y:S01]  /*07f0*/  LDS R8, [R19+-0x80] ;  /* 0xffff800013087984 */ /* 0x000f220000000800 */
[----:B-1----:R-:W-:-:S02]  /*0800*/  VIADDMNMX R25, R21, R6, R25, PT ;  /* 0x0000000615197246 */ /* 0x002fc40003800119 */
[----:B------:R-:W-:Y:S02]  /*0810*/  VIADDMNMX R24, R21, R10, R24, PT ;  /* 0x0000000a15187246 */ /* 0x000fe40003800118 */
[----:B--2---:R-:W-:Y:S02]  /*0820*/  VIADDMNMX R4, R22, R5, R4, PT ;  /* 0x0000000516047246 */ /* 0x004fe40003800104 */
[----:B------:R-:W-:Y:S02]  /*0830*/  VIADDMNMX R29, R9, R22, R29, PT ;  /* 0x00000016091d7246 */ /* 0x000fe4000380011d */
[----:B0-----:R-:W-:Y:S01]  /*0840*/  VIADDMNMX R4, R23, R6, R4, PT ;  /* 0x0000000617047246 */ /* 0x001fe20003800104 */
[----:B------:R-:W-:Y:S01]  /*0850*/  LDS R22, [R19] ;  /* 0x0000000013167984 */ /* 0x000fe20000000800 */
[----:B------:R-:W-:Y:S02]  /*0860*/  VIADDMNMX R29, R10, R23, R29, PT ;  /* 0x000000170a1d7246 */ /* 0x000fe4000380011d */
[----:B---3--:R-:W-:-:S02]  /*0870*/  VIADDMNMX R21, R20, R7, R25, PT ;  /* 0x0000000714157246 */ /* 0x008fc40003800119 */
[----:B------:R-:W-:Y:S02]  /*0880*/  VIADDMNMX R23, R20, R11, R24, PT ;  /* 0x0000000b14177246 */ /* 0x000fe40003800118 */
[----:B----4-:R-:W-:Y:S01]  /*0890*/  VIADDMNMX R25, R8, R7, R4, PT ;  /* 0x0000000708197246 */ /* 0x010fe20003800104 */
[----:B------:R-:W-:Y:S01]  /*08a0*/  LDS R24, [R19+0x80] ;  /* 0x0000800013187984 */ /* 0x000fe20000000800 */
[----:B------:R-:W-:-:S03]  /*08b0*/  VIADDMNMX R29, R11, R8, R29, PT ;  /* 0x000000080b1d7246 */ /* 0x000fc6000380011d */
[----:B------:R-:W0:Y:S04]  /*08c0*/  LDS.128 R4, [R18+-0x1ff0] ;  /* 0xffe0100012047984 */ /* 0x000e280000000c00 */
[----:B------:R1:W2:Y:S04]  /*08d0*/  LDS.128 R8, [R18+0x10] ;  /* 0x0000100012087984 */ /* 0x0002a80000000c00 */
[----:B------:R-:W3:Y:S01]  /*08e0*/  LDS R20, [R19+0x100] ;  /* 0x0001000013147984 */ /* 0x000ee20000000800 */
[----:B-1----:R-:W-:Y:S01]  /*08f0*/  VIADD R18, R18, 0x20 ;  /* 0x0000002012127836 */ /* 0x002fe20000000000 */
[----:B0-----:R-:W-:-:S02]  /*0900*/  VIADDMNMX R21, R22, R4, R21, PT ;  /* 0x0000000416157246 */ /* 0x001fc40003800115 */
[----:B------:R-:W-:Y:S02]  /*0910*/  VIADDMNMX R4, R24, R4, R25, PT ;  /* 0x0000000418047246 */ /* 0x000fe40003800119 */
[----:B--2---:R-:W-:Y:S01]  /*0920*/  VIADDMNMX R26, R22, R8, R23, PT ;  /* 0x00000008161a7246 */ /* 0x004fe20003800117 */
[----:B------:R-:W0:Y:S01]  /*0930*/  LDS R25, [R19+0x200] ;  /* 0x0002000013197984 */ /* 0x000e220000000800 */
[----:B------:R-:W-:Y:S02]  /*0940*/  VIADDMNMX R24, R8, R24, R29, PT ;  /* 0x0000001808187246 */ /* 0x000fe4000380011d */
[C---:B---3--:R-:W-:Y:S01]  /*0950*/  VIADDMNMX R21, R20.reuse, R5, R21, PT ;  /* 0x0000000514157246 */ /* 0x048fe20003800115 */
[----:B------:R-:W1:Y:S01]  /*0960*/  LDS R22, [R19+0x180] ;  /* 0x0001800013167984 */ /* 0x000e620000000800 */
[----:B------:R-:W-:-:S03]  /*0970*/  VIADDMNMX R26, R20, R9, R26, PT ;  /* 0x00000009141a7246 */ /* 0x000fc6000380011a */
[----:B------:R-:W2:Y:S04]  /*0980*/  LDS R23, [R19+0x280] ;  /* 0x0002800013177984 */ /* 0x000ea80000000800 */
[----:B------:R-:W3:Y:S04]  /*0990*/  LDS R20, [R19+0x300] ;  /* 0x0003000013147984 */ /* 0x000ee80000000800 */
[----:B------:R4:W5:Y:S02]  /*09a0*/  LDS R8, [R19+0x380] ;  /* 0x0003800013087984 */ /* 0x0009640000000800 */
[----:B----4-:R-:W-:Y:S01]  /*09b0*/  VIADD R19, R19, 0x800 ;  /* 0x0000080013137836 */ /* 0x010fe20000000000 */
[----:B0-----:R-:W-:-:S02]  /*09c0*/  VIADDMNMX R21, R25, R6, R21, PT ;  /* 0x0000000619157246 */ /* 0x001fc40003800115 */
[----:B------:R-:W-:Y:S02]  /*09d0*/  VIADDMNMX R26, R25, R10, R26, PT ;  /* 0x0000000a191a7246 */ /* 0x000fe4000380011a */
[----:B-1----:R-:W-:Y:S02]  /*09e0*/  VIADDMNMX R4, R22, R5, R4, PT ;  /* 0x0000000516047246 */ /* 0x002fe40003800104 */
[----:B------:R-:W-:Y:S02]  /*09f0*/  VIADDMNMX R24, R9, R22, R24, PT ;  /* 0x0000001609187246 */ /* 0x000fe40003800118 */
[----:B--2---:R-:W-:Y:S02]  /*0a00*/  VIADDMNMX R4, R23, R6, R4, PT ;  /* 0x0000000617047246 */ /* 0x004fe40003800104 */
[----:B------:R-:W-:Y:S02]  /*0a10*/  VIADDMNMX R24, R10, R23, R24, PT ;  /* 0x000000170a187246 */ /* 0x000fe40003800118 */
[----:B---3--:R-:W-:-:S02]  /*0a20*/  VIADDMNMX R25, R20, R7, R21, PT ;  /* 0x0000000714197246 */ /* 0x008fc40003800115 */
[----:B------:R-:W-:Y:S02]  /*0a30*/  VIADDMNMX R23, R20, R11, R26, PT ;  /* 0x0000000b14177246 */ /* 0x000fe4000380011a */
[----:B-----5:R-:W-:Y:S02]  /*0a40*/  VIADDMNMX R27, R8, R7, R4, PT ;  /* 0x00000007081b7246 */ /* 0x020fe40003800104 */
[----:B------:R-:W-:Y:S01]  /*0a50*/  VIADDMNMX R29, R11, R8, R24, PT ;  /* 0x000000080b1d7246 */ /* 0x000fe20003800118 */
[----:B------:R-:W-:Y:S06]  /*0a60*/  BRA.U UP0, `(.L_x_0) ;  /* 0xfffffffd001c7547 */ /* 0x000fec000b83ffff */
[----:B------:R-:W-:Y:S04]  /*0a70*/  STG.E desc[UR8][R12.64], R25 ;  /* 0x000000190c007986 */ /* 0x000fe8000c101908 */
[----:B------:R-:W-:Y:S04]  /*0a80*/  STG.E desc[UR8][R2.64], R23 ;  /* 0x0000001702007986 */ /* 0x000fe8000c101908 */
[----:B------:R-:W-:Y:S04]  /*0a90*/  STG.E desc[UR8][R14.64+0x80], R27 ;  /* 0x0000801b0e007986 */ /* 0x000fe8000c101908 */
[----:B------:R-:W-:Y:S04]  /*0aa0*/  STS [R0], R25 ;  /* 0x0000001900007388 */ /* 0x000fe80000000800 */
[----:B------:R-:W-:Y:S04]  /*0ab0*/  STS [R0+0x2000], R23 ;  /* 0x0020001700007388 */ /* 0x000fe80000000800 */
[----:B------:R-:W-:Y:S04]  /*0ac0*/  STS [R0+0x80], R27 ;  /* 0x0000801b00007388 */ /* 0x000fe80000000800 */
[----:B------:R-:W-:Y:S04]  /*0ad0*/  STS [R0+0x2080], R29 ;  /* 0x0020801d00007388 */ /* 0x000fe80000000800 */
[----:B------:R-:W-:Y:S01]  /*0ae0*/  STG.E desc[UR8][R16.64+0x80], R29 ;  /* 0x0000801d10007986 */ /* 0x000fe2000c101908 */
[----:B------:R-:W-:Y:S05]  /*0af0*/  EXIT ;  /* 0x000000000000794d */ /* 0x000fea0003800000 */
.L_x_1:
[----:B------:R-:W-:-:S00]  /*0b00*/  BRA `(.L_x_1) ;  /* 0xfffffffc00fc7947 */ /* 0x000fc0000383ffff */
[----:B------:R-:W-:-:S00]  /*0b10*/  NOP ;  /* 0x0000000000007918 */ /* 0x000fc00000000000 */
        /* <DEDUP_REMOVED lines=14> */
.L_x_6:


//--------------------- .text._Z18block_fw_p2_kernelPiii --------------------------
	.section	.text._Z18block_fw_p2_kernelPiii,"ax",@progbits
	.align	128
        .global         _Z18block_fw_p2_kernelPiii
        .type           _Z18block_fw_p2_kernelPiii,@function
        .size           _Z18block_fw_p2_kernelPiii,(.L_x_7 - _Z18block_fw_p2_kernelPiii)
        .other          _Z18block_fw_p2_kernelPiii,@"STO_CUDA_ENTRY STV_DEFAULT"
_Z18block_fw_p2_kernelPiii:
.text._Z18block_fw_p2_kernelPiii:
[----:B------:R-:W-:Y:S08]  /*0000*/  LDC R1, c[0x0][0x37c] ;  /* 0x0000df00ff017b82 */ /* 0x000ff00000000800 */
[----:B------:R-:W0:Y:S08]  /*0010*/  S2UR UR4, SR_CTAID.X ;  /* 0x00000000000479c3 */ /* 0x000e300000002500 */
[----:B------:R-:W0:Y:S02]  /*0020*/  LDC R0, c[0x0][0x388] ;  /* 0x0000e200ff007b82 */ /* 0x000e240000000800 */
[----:B0-----:R-:W-:-:S13]  /*0030*/  ISETP.NE.AND P0, PT, R0, UR4, PT ;  /* 0x0000000400007c0c */ /* 0x001fda000bf05270 */
[----:B------:R-:W-:Y:S05]  /*0040*/  @!P0 EXIT ;  /* 0x000000000000894d */ /* 0x000fea0003800000 */
[----:B------:R-:W0:Y:S01]  /*0050*/  S2R R20, SR_TID.Y ;  /* 0x0000000000147919 */ /* 0x000e220000002200 */
[----:B------:R-:W1:Y:S01]  /*0060*/  LDC R7, c[0x0][0x38c] ;  /* 0x0000e300ff077b82 */ /* 0x000e620000000800 */
[----:B------:R-:W-:Y:S01]  /*0070*/  USHF.L.U32 UR4, UR4, 0x6, URZ ;  /* 0x0000000604047899 */ /* 0x000fe200080006ff */
[----:B------:R-:W-:Y:S01]  /*0080*/  IMAD.SHL.U32 R0, R0, 0x40, RZ ;  /* 0x0000004000007824 */ /* 0x000fe200078e00ff */
[----:B------:R-:W0:Y:S01]  /*0090*/  S2R R23, SR_TID.X ;  /* 0x0000000000177919 */ /* 0x000e220000002100 */
[----:B------:R-:W2:Y:S04]  /*00a0*/  LDCU.64 UR8, c[0x0][0x358] ;  /* 0x00006b00ff0877ac */ /* 0x000ea80008000a00 */
[----:B------:R-:W3:Y:S01]  /*00b0*/  LDC.64 R2, c[0x0][0x380] ;  /* 0x0000e000ff027b82 */ /* 0x000ee20000000a00 */
[----:B-1----:R-:W-:-:S02]  /*00c0*/  IMAD R4, R0, R7, R0 ;  /* 0x0000000700047224 */ /* 0x002fc400078e0200 */
[----:B------:R-:W-:Y:S02]  /*00d0*/  IMAD R6, R7, UR4, R0 ;  /* 0x0000000407067c24 */ /* 0x000fe4000f8e0200 */
[-C--:B------:R-:W-:Y:S02]  /*00e0*/  IMAD R0, R0, R7.reuse, UR4 ;  /* 0x0000000400007e24 */ /* 0x080fe4000f8e0207 */
[----:B0-----:R-:W-:-:S04]  /*00f0*/  IMAD R5, R20, R7, R23 ;  /* 0x0000000714057224 */ /* 0x001fc800078e0217 */
[--C-:B------:R-:W-:Y:S02]  /*0100*/  IMAD R9, R7, 0x20, R5.reuse ;  /* 0x0000002007097824 */ /* 0x100fe400078e0205 */
[C---:B------:R-:W-:Y:S02]  /*0110*/  IMAD.IADD R7, R4.reuse, 0x1, R5 ;  /* 0x0000000104077824 */ /* 0x040fe400078e0205 */
[----:B------:R-:W-:Y:S02]  /*0120*/  IMAD.IADD R27, R4, 0x1, R9 ;  /* 0x00000001041b7824 */ /* 0x000fe400078e0209 */
[C---:B------:R-:W-:Y:S02]  /*0130*/  IMAD.IADD R17, R5.reuse, 0x1, R6 ;  /* 0x0000000105117824 */ /* 0x040fe400078e0206 */
[----:B------:R-:W-:Y:S02]  /*0140*/  IMAD.IADD R15, R5, 0x1, R0 ;  /* 0x00000001050f7824 */ /* 0x000fe400078e0200 */
[----:B------:R-:W-:-:S02]  /*0150*/  IMAD.IADD R13, R9, 0x1, R6 ;  /* 0x00000001090d7824 */ /* 0x000fc400078e0206 */
[----:B------:R-:W-:Y:S02]  /*0160*/  IMAD.IADD R9, R9, 0x1, R0 ;  /* 0x0000000109097824 */ /* 0x000fe400078e0200 */
[----:B---3--:R-:W-:Y:S01]  /*0170*/  IMAD.WIDE R4, R7, 0x4, R2 ;  /* 0x0000000407047825 */ /* 0x008fe200078e0202 */
[----:B------:R-:W-:Y:S03]  /*0180*/  BAR.SYNC.DEFER_BLOCKING 0x0 ;  /* 0x0000000000007b1d */ /* 0x000fe60000010000 */
[----:B------:R-:W-:Y:S02]  /*0190*/  VIADD R11, R17, 0x20 ;  /* 0x00000020110b7836 */ /* 0x000fe40000000000 */
[----:B------:R-:W-:Y:S02]  /*01a0*/  VIADD R7, R15, 0x20 ;  /* 0x000000200f077836 */ /* 0x000fe40000000000 */
[----:B------:R-:W-:-:S02]  /*01b0*/  VIADD R25, R13, 0x20 ;  /* 0x000000200d197836 */ /* 0x000fc40000000000 */
[----:B------:R-:W-:Y:S02]  /*01c0*/  VIADD R29, R9, 0x20 ;  /* 0x00000020091d7836 */ /* 0x000fe40000000000 */
[----:B------:R-:W-:-:S04]  /*01d0*/  IMAD.WIDE R26, R27, 0x4, R2 ;  /* 0x000000041b1a7825 */ /* 0x000fc800078e0202 */
[----:B------:R-:W-:-:S04]  /*01e0*/  IMAD.WIDE.U32 R16, R17, 0x4, R2 ;  /* 0x0000000411107825 */ /* 0x000fc800078e0002 */
[----:B------:R-:W-:-:S04]  /*01f0*/  IMAD.WIDE.U32 R14, R15, 0x4, R2 ;  /* 0x000000040f0e7825 */ /* 0x000fc800078e0002 */
[--C-:B------:R-:W-:Y:S01]  /*0200*/  IMAD.WIDE.U32 R12, R13, 0x4, R2.reuse ;  /* 0x000000040d0c7825 */ /* 0x100fe200078e0002 */
[----:B--2---:R-:W2:Y:S03]  /*0210*/  LDG.E R19, desc[UR8][R4.64] ;  /* 0x0000000804137981 */ /* 0x004ea6000c1e1900 */
[--C-:B------:R-:W-:Y:S01]  /*0220*/  IMAD.WIDE.U32 R10, R11, 0x4, R2.reuse ;  /* 0x000000040b0a7825 */ /* 0x100fe200078e0002 */
[----:B------:R0:W3:Y:S03]  /*0230*/  LDG.E R22, desc[UR8][R4.64+0x80] ;  /* 0x0000800804167981 */ /* 0x0000e6000c1e1900 */
[--C-:B------:R-:W-:Y:S01]  /*0240*/  IMAD.WIDE.U32 R8, R9, 0x4, R2.reuse ;  /* 0x0000000409087825 */ /* 0x100fe200078e0002 */
[----:B------:R-:W4:Y:S03]  /*0250*/  LDG.E R21, desc[UR8][R26.64] ;  /* 0x000000081a157981 */ /* 0x000f26000c1e1900 */
[--C-:B------:R-:W-:Y:S01]  /*0260*/  IMAD.WIDE.U32 R6, R7, 0x4, R2.reuse ;  /* 0x0000000407067825 */ /* 0x100fe200078e0002 */
[----:B------:R-:W5:Y:S03]  /*0270*/  LDG.E R24, desc[UR8][R26.64+0x80] ;  /* 0x000080081a187981 */ /* 0x000f66000c1e1900 */
[--C-:B0-----:R-:W-:Y:S01]  /*0280*/  IMAD.WIDE.U32 R4, R25, 0x4, R2.reuse ;  /* 0x0000000419047825 */ /* 0x101fe200078e0002 */
[----:B------:R-:W5:Y:S03]  /*0290*/  LDG.E R37, desc[UR8][R10.64] ;  /* 0x000000080a257981 */ /* 0x000f66000c1e1900 */
[----:B------:R-:W-:Y:S01]  /*02a0*/  IMAD.WIDE.U32 R2, R29, 0x4, R2 ;  /* 0x000000041d027825 */ /* 0x000fe200078e0002 */
[----:B------:R-:W5:Y:S04]  /*02b0*/  LDG.E R28, desc[UR8][R14.64] ;  /* 0x000000080e1c7981 */ /* 0x000f68000c1e1900 */
[----:B------:R-:W5:Y:S04]  /*02c0*/  LDG.E R27, desc[UR8][R16.64] ;  /* 0x00000008101b7981 */ /* 0x000f68000c1e1900 */
[----:B------:R-:W5:Y:S04]  /*02d0*/  LDG.E R29, desc[UR8][R12.64] ;  /* 0x000000080c1d7981 */ /* 0x000f68000c1e1900 */
[----:B------:R-:W5:Y:S04]  /*02e0*/  LDG.E R26, desc[UR8][R4.64] ;  /* 0x00000008041a7981 */ /* 0x000f68000c1e1900 */
[----:B------:R-:W5:Y:S04]  /*02f0*/  LDG.E R30, desc[UR8][R8.64] ;  /* 0x00000008081e7981 */ /* 0x000f68000c1e1900 */
[----:B------:R-:W5:Y:S04]  /*0300*/  LDG.E R32, desc[UR8][R6.64] ;  /* 0x0000000806207981 */ /* 0x000f68000c1e1900 */
[----:B------:R-:W5:Y:S01]  /*0310*/  LDG.E R34, desc[UR8][R2.64] ;  /* 0x0000000802227981 */ /* 0x000f62000c1e1900 */
[----:B------:R-:W0:Y:S01]  /*0320*/  S2UR UR6, SR_CgaCtaId ;  /* 0x00000000000679c3 */ /* 0x000e220000008800 */
[----:B------:R-:W-:-:S02]  /*0330*/  UMOV UR4, 0x400 ;  /* 0x0000040000047882 */ /* 0x000fc40000000000 */
[----:B------:R-:W-:-:S04]  /*0340*/  UIADD3 UR5, UPT, UPT, UR4, 0x4000, URZ ;  /* 0x0000400004057890 */ /* 0x000fc8000fffe0ff */
[----:B0-----:R-:W-:Y:S02]  /*0350*/  ULEA UR5, UR6, UR5, 0x18 ;  /* 0x0000000506057291 */ /* 0x001fe4000f8ec0ff */
[----:B------:R-:W-:Y:S02]  /*0360*/  ULEA UR7, UR6, UR4, 0x18 ;  /* 0x0000000406077291 */ /* 0x000fe4000f8ec0ff */
[----:B------:R-:W-:Y:S02]  /*0370*/  UIADD3 UR4, UPT, UPT, UR4, 0x8000, URZ ;  /* 0x0000800004047890 */ /* 0x000fe4000fffe0ff */
[----:B------:R-:W-:Y:S02]  /*0380*/  LEA R0, R20, UR5, 0x8 ;  /* 0x0000000514007c11 */ /* 0x000fe4000f8e40ff */
[----:B------:R-:W-:-:S03]  /*0390*/  ULEA UR4, UR6, UR4, 0x18 ;  /* 0x0000000406047291 */ /* 0x000fc6000f8ec0ff */
[----:B------:R-:W-:Y:S01]  /*03a0*/  IMAD R25, R23, 0x4, R0 ;  /* 0x0000000417197824 */ /* 0x000fe200078e0200 */
[C---:B------:R-:W-:Y:S02]  /*03b0*/  LEA R0, R20.reuse, UR7, 0x8 ;  /* 0x0000000714007c11 */ /* 0x040fe4000f8e40ff */
[----:B------:R-:W-:-:S03]  /*03c0*/  LEA R18, R20, UR4, 0x8 ;  /* 0x0000000414127c11 */ /* 0x000fc6000f8e40ff */
[C---:B------:R-:W-:Y:S02]  /*03d0*/  IMAD R0, R23.reuse, 0x4, R0 ;  /* 0x0000000417007824 */ /* 0x040fe400078e0200 */
[C---:B------:R-:W-:Y:S01]  /*03e0*/  IMAD R18, R23.reuse, 0x4, R18 ;  /* 0x0000000417127824 */ /* 0x040fe200078e0212 */
[----:B------:R-:W-:Y:S02]  /*03f0*/  LEA R20, R20, 0x2000, 0x8 ;  /* 0x0000200014147811 */ /* 0x000fe400078e40ff */
[----:B------:R-:W-:Y:S01]  /*0400*/  LEA R23, R23, 0x200, 0x2 ;  /* 0x0000020017177811 */ /* 0x000fe200078e10ff */
[----:B--2---:R-:W-:Y:S04]  /*0410*/  STS [R25], R19 ;  /* 0x0000001319007388 */ /* 0x004fe80000000800 */
[----:B---3--:R-:W-:Y:S04]  /*0420*/  STS [R25+0x80], R22 ;  /* 0x0000801619007388 */ /* 0x008fe80000000800 */
[----:B----4-:R-:W-:Y:S04]  /*0430*/  STS [R25+0x2000], R21 ;  /* 0x0020001519007388 */ /* 0x010fe80000000800 */
[----:B-----5:R0:W-:Y:S04]  /*0440*/  STS [R25+0x2080], R24 ;  /* 0x0020801819007388 */ /* 0x0201e80000000800 */
[----:B------:R1:W-:Y:S04]  /*0450*/  STS [R0+0x80], R37 ;  /* 0x0000802500007388 */ /* 0x0003e80000000800 */
[----:B------:R1:W-:Y:S04]  /*0460*/  STS [R0], R27 ;  /* 0x0000001b00007388 */ /* 0x0003e80000000800 */
[----:B------:R1:W-:Y:S04]  /*0470*/  STS [R0+0x2000], R29 ;  /* 0x0020001d00007388 */ /* 0x0003e80000000800 */
[----:B------:R1:W-:Y:S04]  /*0480*/  STS [R0+0x2080], R26 ;  /* 0x0020801a00007388 */ /* 0x0003e80000000800 */
[----:B------:R1:W-:Y:S04]  /*0490*/  STS [R18], R28 ;  /* 0x0000001c12007388 */ /* 0x0003e80000000800 */
[----:B------:R1:W-:Y:S04]  /*04a0*/  STS [R18+0x2000], R30 ;  /* 0x0020001e12007388 */ /* 0x0003e80000000800 */
[----:B------:R1:W-:Y:S04]  /*04b0*/  STS [R18+0x80], R32 ;  /* 0x0000802012007388 */ /* 0x0003e80000000800 */
[----:B------:R1:W-:Y:S01]  /*04c0*/  STS [R18+0x2080], R34 ;  /* 0x0020802212007388 */ /* 0x0003e20000000800 */
[----:B------:R-:W-:Y:S06]  /*04d0*/  BAR.SYNC.DEFER_BLOCKING 0x0 ;  /* 0x0000000000007b1d */ /* 0x000fec0000010000 */
[----:B------:R1:W2:Y:S04]  /*04e0*/  LDS R35, [R0] ;  /* 0x0000000000237984 */ /* 0x0002a80000000800 */
[----:B------:R1:W3:Y:S04]  /*04f0*/  LDS R33, [R0+0x2000] ;  /* 0x0020000000217984 */ /* 0x0002e80000000800 */
[----:B------:R1:W4:Y:S04]  /*0500*/  LDS R31, [R0+0x80] ;  /* 0x00008000001f7984 */ /* 0x0003280000000800 */
[----:B------:R1:W1:Y:S04]  /*0510*/  LDS R29, [R0+0x2080] ;  /* 0x00208000001d7984 */ /* 0x0002680000000800 */
[----:B------:R0:W1:Y:S04]  /*0520*/  LDS R27, [R18] ;  /* 0x00000000121b7984 */ /* 0x0000680000000800 */
[----:B------:R0:W1:Y:S04]  /*0530*/  LDS R25, [R18+0x2000] ;  /* 0x0020000012197984 */ /* 0x0000680000000800 */
[----:B------:R1:W1:Y:S04]  /*0540*/  LDS R21, [R18+0x80] ;  /* 0x0000800012157984 */ /* 0x0002680000000800 */
[----:B------:R1:W1:Y:S01]  /*0550*/  LDS R19, [R18+0x2080] ;  /* 0x0020800012137984 */ /* 0x0002620000000800 */
[----:B0-----:R-:W-:-:S02]  /*0560*/  VIADD R24, R20, UR7 ;  /* 0x0000000714187c36 */ /* 0x001fc40008000000 */
[----:B------:R-:W-:Y:S02]  /*0570*/  VIADD R22, R20, UR5 ;  /* 0x0000000514167c36 */ /* 0x000fe40008000000 */
[C---:B------:R-:W-:Y:S02]  /*0580*/  VIADD R20, R23.reuse, UR5 ;  /* 0x0000000517147c36 */ /* 0x040fe40008000000 */
[----:B------:R-:W-:Y:S01]  /*0590*/  VIADD R23, R23, UR4 ;  /* 0x0000000417177c36 */ /* 0x000fe20008000000 */
[----:B------:R-:W-:-:S06]  /*05a0*/  UMOV UR4, 0x2000 ;  /* 0x0000200000047882 */ /* 0x000fcc0000000000 */
.L_x_2:
[----:B-1----:R-:W-:Y:S01]  /*05b0*/  LDS R26, [R24+-0x2000] ;  /* 0xffe00000181a7984 */ /* 0x002fe20000000800 */
[----:B------:R-:W-:-:S03]  /*05c0*/  UIADD3 UR4, UPT, UPT, UR4, 0x10, URZ ;  /* 0x0000001004047890 */ /* 0x000fc6000fffe0ff */
[----:B------:R-:W2:Y:S01]  /*05d0*/  LDS R28, [R20+-0x200] ;  /* 0xfffe0000141c7984 */ /* 0x000ea20000000800 */
[----:B------:R-:W-:Y:S01]  /*05e0*/  UISETP.NE.AND UP0, UPT, UR4, 0x2100, UPT ;  /* 0x000021000400788c */ /* 0x000fe2000bf05270 */
[----:B--2---:R-:W-:-:S05]  /*05f0*/  VIADDMNMX R35, R28, R26, R35, PT ;  /* 0x0000001a1c237246 */ /* 0x004fca0003800123 */
[----:B------:R-:W-:Y:S04]  /*0600*/  STS [R0], R35 ;  /* 0x0000002300007388 */ /* 0x000fe80000000800 */
[----:B------:R-:W3:Y:S02]  /*0610*/  LDS R26, [R24] ;  /* 0x00000000181a7984 */ /* 0x000ee40000000800 */
[----:B---3--:R-:W-:-:S05]  /*0620*/  VIADDMNMX R33, R28, R26, R33, PT ;  /* 0x0000001a1c217246 */ /* 0x008fca0003800121 */
[----:B------:R-:W-:Y:S04]  /*0630*/  STS [R0+0x2000], R33 ;  /* 0x0020002100007388 */ /* 0x000fe80000000800 */
[----:B------:R-:W-:Y:S04]  /*0640*/  LDS R26, [R24+-0x2000] ;  /* 0xffe00000181a7984 */ /* 0x000fe80000000800 */
[----:B------:R-:W4:Y:S02]  /*0650*/  LDS R28, [R20+-0x180] ;  /* 0xfffe8000141c7984 */ /* 0x000f240000000800 */
[----:B----4-:R-:W-:-:S05]  /*0660*/  VIADDMNMX R31, R28, R26, R31, PT ;  /* 0x0000001a1c1f7246 */ /* 0x010fca000380011f */
[----:B------:R-:W-:Y:S04]  /*0670*/  STS [R0+0x80], R31 ;  /* 0x0000801f00007388 */ /* 0x000fe80000000800 */
[----:B0-----:R-:W0:Y:S02]  /*0680*/  LDS R26, [R24] ;  /* 0x00000000181a7984 */ /* 0x001e240000000800 */
[----:B0-----:R-:W-:-:S05]  /*0690*/  VIADDMNMX R29, R26, R28, R29, PT ;  /* 0x0000001c1a1d7246 */ /* 0x001fca000380011d */
[----:B------:R-:W-:Y:S04]  /*06a0*/  STS [R0+0x2080], R29 ;  /* 0x0020801d00007388 */ /* 0x000fe80000000800 */
[----:B------:R-:W-:Y:S04]  /*06b0*/  LDS R26, [R22+-0x2000] ;  /* 0xffe00000161a7984 */ /* 0x000fe80000000800 */
[----:B------:R-:W0:Y:S02]  /*06c0*/  LDS R28, [R23+-0x200] ;  /* 0xfffe0000171c7984 */ /* 0x000e240000000800 */
[----:B0-----:R-:W-:-:S05]  /*06d0*/  VIADDMNMX R27, R28, R26, R27, PT ;  /* 0x0000001a1c1b7246 */ /* 0x001fca000380011b */
[----:B------:R-:W-:Y:S04]  /*06e0*/  STS [R18], R27 ;  /* 0x0000001b12007388 */ /* 0x000fe80000000800 */
[----:B------:R-:W-:Y:S04]  /*06f0*/  LDS R28, [R22] ;  /* 0x00000000161c7984 */ /* 0x000fe80000000800 */
[----:B------:R-:W0:Y:S02]  /*0700*/  LDS R30, [R23+-0x200] ;  /* 0xfffe0000171e7984 */ /* 0x000e240000000800 */
[----:B0-----:R-:W-:-:S05]  /*0710*/  VIADDMNMX R25, R30, R28, R25, PT ;  /* 0x0000001c1e197246 */ /* 0x001fca0003800119 */
[----:B------:R-:W-:Y:S04]  /*0720*/  STS [R18+0x2000], R25 ;  /* 0x0020001912007388 */ /* 0x000fe80000000800 */
[----:B------:R-:W0:Y:S02]  /*0730*/  LDS R30, [R23+-0x180] ;  /* 0xfffe8000171e7984 */ /* 0x000e240000000800 */
[----:B0-----:R-:W-:-:S05]  /*0740*/  VIADDMNMX R21, R30, R26, R21, PT ;  /* 0x0000001a1e157246 */ /* 0x001fca0003800115 */
[----:B------:R-:W-:Y:S04]  /*0750*/  STS [R18+0x80], R21 ;  /* 0x0000801512007388 */ /* 0x000fe80000000800 */
[----:B------:R-:W0:Y:S02]  /*0760*/  LDS R26, [R23+-0x180] ;  /* 0xfffe8000171a7984 */ /* 0x000e240000000800 */
[----:B0-----:R-:W-:-:S05]  /*0770*/  VIADDMNMX R19, R26, R28, R19, PT ;  /* 0x0000001c1a137246 */ /* 0x001fca0003800113 */
[----:B------:R-:W-:Y:S04]  /*0780*/  STS [R18+0x2080], R19 ;  /* 0x0020801312007388 */ /* 0x000fe80000000800 */
[----:B------:R-:W-:Y:S04]  /*0790*/  LDS R26, [R24+-0x1ffc] ;  /* 0xffe00400181a7984 */ /* 0x000fe80000000800 */
[----:B------:R-:W0:Y:S02]  /*07a0*/  LDS R28, [R20+-0x100] ;  /* 0xffff0000141c7984 */ /* 0x000e240000000800 */
[----:B0-----:R-:W-:-:S05]  /*07b0*/  VIADDMNMX R35, R28, R26, R35, PT ;  /* 0x0000001a1c237246 */ /* 0x001fca0003800123 */
[----:B------:R-:W-:Y:S04]  /*07c0*/  STS [R0], R35 ;  /* 0x0000002300007388 */ /* 0x000fe80000000800 */
[----:B------:R-:W0:Y:S02]  /*07d0*/  LDS R26, [R24+0x4] ;  /* 0x00000400181a7984 */ /* 0x000e240000000800 */
[----:B0-----:R-:W-:-:S05]  /*07e0*/  VIADDMNMX R33, R28, R26, R33, PT ;  /* 0x0000001a1c217246 */ /* 0x001fca0003800121 */
[----:B------:R-:W-:Y:S04]  /*07f0*/  STS [R0+0x2000], R33 ;  /* 0x0020002100007388 */ /* 0x000fe80000000800 */
[----:B------:R-:W-:Y:S04]  /*0800*/  LDS R26, [R24+-0x1ffc] ;  /* 0xffe00400181a7984 */ /* 0x000fe80000000800 */
[----:B------:R-:W0:Y:S02]  /*0810*/  LDS R28, [R20+-0x80] ;  /* 0xffff8000141c7984 */ /* 0x000e240000000800 */
[----:B0-----:R-:W-:-:S05]  /*0820*/  VIADDMNMX R31, R28, R26, R31, PT ;  /* 0x0000001a1c1f7246 */ /* 0x001fca000380011f */
[----:B------:R-:W-:Y:S04]  /*0830*/  STS [R0+0x80], R31 ;  /* 0x0000801f00007388 */ /* 0x000fe80000000800 */
[----:B------:R-:W0:Y:S02]  /*0840*/  LDS R26, [R24+0x4] ;  /* 0x00000400181a7984 */ /* 0x000e240000000800 */
[----:B0-----:R-:W-:-:S05]  /*0850*/  VIADDMNMX R29, R26, R28, R29, PT ;  /* 0x0000001c1a1d7246 */ /* 0x001fca000380011d */
[----:B------:R-:W-:Y:S04]  /*0860*/  STS [R0+0x2080], R29 ;  /* 0x0020801d00007388 */ /* 0x000fe80000000800 */
[----:B------:R-:W-:Y:S04]  /*0870*/  LDS R26, [R22+-0x1ffc] ;  /* 0xffe00400161a7984 */ /* 0x000fe80000000800 */
[----:B------:R-:W0:Y:S02]  /*0880*/  LDS R28, [R23+-0x100] ;  /* 0xffff0000171c7984 */ /* 0x000e240000000800 */
[----:B0-----:R-:W-:-:S05]  /*0890*/  VIADDMNMX R27, R28, R26, R27, PT ;  /* 0x0000001a1c1b7246 */ /* 0x001fca000380011b */
[----:B------:R-:W-:Y:S04]  /*08a0*/  STS [R18], R27 ;  /* 0x0000001b12007388 */ /* 0x000fe80000000800 */
[----:B------:R-:W-:Y:S04]  /*08b0*/  LDS R28, [R22+0x4] ;  /* 0x00000400161c7984 */ /* 0x000fe80000000800 */
        /* <DEDUP_REMOVED lines=10> */
[----:B------:R-:W0:Y:S02]  /*0960*/  LDS R28, [R20] ;  /* 0x00000000141c7984 */ /* 0x000e240000000800 */
[----:B0-----:R-:W-:-:S05]  /*0970*/  VIADDMNMX R35, R28, R26, R35, PT ;  /* 0x0000001a1c237246 */ /* 0x001fca0003800123 */
[----:B------:R-:W-:Y:S04]  /*0980*/  STS [R0], R35 ;  /* 0x0000002300007388 */ /* 0x000fe80000000800 */
[----:B------:R-:W0:Y:S02]  /*0990*/  LDS R26, [R24+0x8] ;  /* 0x00000800181a7984 */ /* 0x000e240000000800 */
[----:B0-----:R-:W-:-:S05]  /*09a0*/  VIADDMNMX R33, R28, R26, R33, PT ;  /* 0x0000001a1c217246 */ /* 0x001fca0003800121 */
[----:B------:R-:W-:Y:S04]  /*09b0*/  STS [R0+0x2000], R33 ;  /* 0x0020002100007388 */ /* 0x000fe80000000800 */
[----:B------:R-:W-:Y:S04]  /*09c0*/  LDS R26, [R24+-0x1ff8] ;  /* 0xffe00800181a7984 */ /* 0x000fe80000000800 */
[----:B------:R-:W0:Y:S02]  /*09d0*/  LDS R28, [R20+0x80] ;  /* 0x00008000141c7984 */ /* 0x000e240000000800 */
[----:B0-----:R-:W-:-:S05]  /*09e0*/  VIADDMNMX R31, R28, R26, R31, PT ;  /* 0x0000001a1c1f7246 */ /* 0x001fca000380011f */
[----:B------:R-:W-:Y:S04]  /*09f0*/  STS [R0+0x80], R31 ;  /* 0x0000801f00007388 */ /* 0x000fe80000000800 */
[----:B------:R-:W0:Y:S02]  /*0a00*/  LDS R26, [R24+0x8] ;  /* 0x00000800181a7984 */ /* 0x000e240000000800 */
[----:B0-----:R-:W-:-:S05]  /*0a10*/  VIADDMNMX R29, R26, R28, R29, PT ;  /* 0x0000001c1a1d7246 */ /* 0x001fca000380011d */
[----:B------:R-:W-:Y:S04]  /*0a20*/  STS [R0+0x2080], R29 ;  /* 0x0020801d00007388 */ /* 0x000fe80000000800 */
[----:B------:R-:W-:Y:S04]  /*0a30*/  LDS R26, [R22+-0x1ff8] ;  /* 0xffe00800161a7984 */ /* 0x000fe80000000800 */
[----:B------:R-:W0:Y:S02]  /*0a40*/  LDS R28, [R23] ;  /* 0x00000000171c7984 */ /* 0x000e240000000800 */
[----:B0-----:R-:W-:-:S05]  /*0a50*/  VIADDMNMX R27, R28, R26, R27, PT ;  /* 0x0000001a1c1b7246 */ /* 0x001fca000380011b */
[----:B------:R-:W-:Y:S04]  /*0a60*/  STS [R18], R27 ;  /* 0x0000001b12007388 */ /* 0x000fe80000000800 */
[----:B------:R-:W-:Y:S04]  /*0a70*/  LDS R28, [R22+0x8] ;  /* 0x00000800161c7984 */ /* 0x000fe80000000800 */
[----:B------:R-:W0:Y:S02]  /*0a80*/  LDS R30, [R23] ;  /* 0x00000000171e7984 */ /* 0x000e240000000800 */
[----:B0-----:R-:W-:-:S05]  /*0a90*/  VIADDMNMX R25, R30, R28, R25, PT ;  /* 0x0000001c1e197246 */ /* 0x001fca0003800119 */
[----:B------:R-:W-:Y:S04]  /*0aa0*/  STS [R18+0x2000], R25 ;  /* 0x0020001912007388 */ /* 0x000fe80000000800 */
[----:B------:R-:W0:Y:S02]  /*0ab0*/  LDS R30, [R23+0x80] ;  /* 0x00008000171e7984 */ /* 0x000e240000000800 */
[----:B0-----:R-:W-:-:S05]  /*0ac0*/  VIADDMNMX R21, R30, R26, R21, PT ;  /* 0x0000001a1e157246 */ /* 0x001fca0003800115 */
[----:B------:R-:W-:Y:S04]  /*0ad0*/  STS [R18+0x80], R21 ;  /* 0x0000801512007388 */ /* 0x000fe80000000800 */
[----:B------:R-:W0:Y:S02]  /*0ae0*/  LDS R26, [R23+0x80] ;  /* 0x00008000171a7984 */ /* 0x000e240000000800 */
[----:B0-----:R-:W-:-:S05]  /*0af0*/  VIADDMNMX R19, R26, R28, R19, PT ;  /* 0x0000001c1a137246 */ /* 0x001fca0003800113 */
[----:B------:R-:W-:Y:S04]  /*0b00*/  STS [R18+0x2080], R19 ;  /* 0x0020801312007388 */ /* 0x000fe80000000800 */
[----:B------:R-:W-:Y:S04]  /*0b10*/  LDS R26, [R24+-0x1ff4] ;  /* 0xffe00c00181a7984 */ /* 0x000fe80000000800 */
[----:B------:R-:W0:Y:S02]  /*0b20*/  LDS R28, [R20+0x100] ;  /* 0x00010000141c7984 */ /* 0x000e240000000800 */
[----:B0-----:R-:W-:-:S05]  /*0b30*/  VIADDMNMX R35, R28, R26, R35, PT ;  /* 0x0000001a1c237246 */ /* 0x001fca0003800123 */
[----:B------:R-:W-:Y:S04]  /*0b40*/  STS [R0], R35 ;  /* 0x0000002300007388 */ /* 0x000fe80000000800 */
[----:B------:R-:W0:Y:S02]  /*0b50*/  LDS R26, [R24+0xc] ;  /* 0x00000c00181a7984 */ /* 0x000e240000000800 */
[----:B0-----:R-:W-:-:S05]  /*0b60*/  VIADDMNMX R33, R28, R26, R33, PT ;  /* 0x0000001a1c217246 */ /* 0x001fca0003800121 */
[----:B------:R-:W-:Y:S04]  /*0b70*/  STS [R0+0x2000], R33 ;  /* 0x0020002100007388 */ /* 0x000fe80000000800 */
[----:B------:R-:W-:Y:S04]  /*0b80*/  LDS R26, [R24+-0x1ff4] ;  /* 0xffe00c00181a7984 */ /* 0x000fe80000000800 */
[----:B------:R0:W1:Y:S02]  /*0b90*/  LDS R28, [R20+0x180] ;  /* 0x00018000141c7984 */ /* 0x0000640000000800 */
[----:B0-----:R-:W-:Y:S01]  /*0ba0*/  VIADD R20, R20, 0x400 ;  /* 0x0000040014147836 */ /* 0x001fe20000000000 */
[----:B-1----:R-:W-:-:S05]  /*0bb0*/  VIADDMNMX R31, R28, R26, R31, PT ;  /* 0x0000001a1c1f7246 */ /* 0x002fca000380011f */
[----:B------:R-:W-:Y:S04]  /*0bc0*/  STS [R0+0x80], R31 ;  /* 0x0000801f00007388 */ /* 0x000fe80000000800 */
[----:B------:R0:W1:Y:S02]  /*0bd0*/  LDS R26, [R24+0xc] ;  /* 0x00000c00181a7984 */ /* 0x0000640000000800 */
[----:B0-----:R-:W-:Y:S01]  /*0be0*/  VIADD R24, R24, 0x10 ;  /* 0x0000001018187836 */ /* 0x001fe20000000000 */
[----:B-1----:R-:W-:-:S05]  /*0bf0*/  VIADDMNMX R29, R26, R28, R29, PT ;  /* 0x0000001c1a1d7246 */ /* 0x002fca000380011d */
[----:B------:R-:W-:Y:S04]  /*0c00*/  STS [R0+0x2080], R29 ;  /* 0x0020801d00007388 */ /* 0x000fe80000000800 */
[----:B------:R-:W-:Y:S04]  /*0c10*/  LDS R26, [R22+-0x1ff4] ;  /* 0xffe00c00161a7984 */ /* 0x000fe80000000800 */
[----:B------:R-:W0:Y:S02]  /*0c20*/  LDS R28, [R23+0x100] ;  /* 0x00010000171c7984 */ /* 0x000e240000000800 */
[----:B0-----:R-:W-:-:S05]  /*0c30*/  VIADDMNMX R27, R28, R26, R27, PT ;  /* 0x0000001a1c1b7246 */ /* 0x001fca000380011b */
[----:B------:R-:W-:Y:S04]  /*0c40*/  STS [R18], R27 ;  /* 0x0000001b12007388 */ /* 0x000fe80000000800 */
[----:B------:R0:W-:Y:S04]  /*0c50*/  LDS R28, [R22+0xc] ;  /* 0x00000c00161c7984 */ /* 0x0001e80000000800 */
[----:B------:R-:W1:Y:S01]  /*0c60*/  LDS R30, [R23+0x100] ;  /* 0x00010000171e7984 */ /* 0x000e620000000800 */
[----:B0-----:R-:W-:Y:S01]  /*0c70*/  VIADD R22, R22, 0x10 ;  /* 0x0000001016167836 */ /* 0x001fe20000000000 */
[----:B-1----:R-:W-:-:S05]  /*0c80*/  VIADDMNMX R25, R30, R28, R25, PT ;  /* 0x0000001c1e197246 */ /* 0x002fca0003800119 */
[----:B------:R-:W-:Y:S04]  /*0c90*/  STS [R18+0x2000], R25 ;  /* 0x0020001912007388 */ /* 0x000fe80000000800 */
[----:B------:R-:W0:Y:S02]  /*0ca0*/  LDS R30, [R23+0x180] ;  /* 0x00018000171e7984 */ /* 0x000e240000000800 */
[----:B0-----:R-:W-:-:S05]  /*0cb0*/  VIADDMNMX R21, R30, R26, R21, PT ;  /* 0x0000001a1e157246 */ /* 0x001fca0003800115 */
[----:B------:R-:W-:Y:S04]  /*0cc0*/  STS [R18+0x80], R21 ;  /* 0x0000801512007388 */ /* 0x000fe80000000800 */
[----:B------:R0:W1:Y:S02]  /*0cd0*/  LDS R26, [R23+0x180] ;  /* 0x00018000171a7984 */ /* 0x0000640000000800 */
[----:B0-----:R-:W-:Y:S01]  /*0ce0*/  VIADD R23, R23, 0x400 ;  /* 0x0000040017177836 */ /* 0x001fe20000000000 */
[----:B-1----:R-:W-:-:S05]  /*0cf0*/  VIADDMNMX R19, R26, R28, R19, PT ;  /* 0x0000001c1a137246 */ /* 0x002fca0003800113 */
[----:B------:R0:W-:Y:S01]  /*0d00*/  STS [R18+0x2080], R19 ;  /* 0x0020801312007388 */ /* 0x0001e20000000800 */
[----:B------:R-:W-:Y:S05]  /*0d10*/  BRA.U UP0, `(.L_x_2) ;  /* 0xfffffff900247547 */ /* 0x000fea000b83ffff */
[----:B------:R-:W-:Y:S04]  /*0d20*/  STG.E desc[UR8][R16.64], R35 ;  /* 0x0000002310007986 */ /* 0x000fe8000c101908 */
[----:B------:R-:W-:Y:S04]  /*0d30*/  STG.E desc[UR8][R12.64], R33 ;  /* 0x000000210c007986 */ /* 0x000fe8000c101908 */
[----:B------:R-:W-:Y:S04]  /*0d40*/  STG.E desc[UR8][R10.64], R31 ;  /* 0x0000001f0a007986 */ /* 0x000fe8000c101908 */
[----:B------:R-:W-:Y:S04]  /*0d50*/  STG.E desc[UR8][R4.64], R29 ;  /* 0x0000001d04007986 */ /* 0x000fe8000c101908 */
[----:B------:R-:W-:Y:S04]  /*0d60*/  STG.E desc[UR8][R14.64], R27 ;  /* 0x0000001b0e007986 */ /* 0x000fe8000c101908 */
[----:B------:R-:W-:Y:S04]  /*0d70*/  STG.E desc[UR8][R8.64], R25 ;  /* 0x0000001908007986 */ /* 0x000fe8000c101908 */
[----:B------:R-:W-:Y:S04]  /*0d80*/  STG.E desc[UR8][R6.64], R21 ;  /* 0x0000001506007986 */ /* 0x000fe8000c101908 */
[----:B------:R-:W-:Y:S01]  /*0d90*/  STG.E desc[UR8][R2.64], R19 ;  /* 0x0000001302007986 */ /* 0x000fe2000c101908 */
[----:B------:R-:W-:Y:S05]  /*0da0*/  EXIT ;  /* 0x000000000000794d */ /* 0x000fea0003800000 */
.L_x_3:
        /* <DEDUP_REMOVED lines=13> */
.L_x_7:


//--------------------- .text._Z18block_fw_p1_kernelPiii --------------------------
	.section	.text._Z18block_fw_p1_kernelPiii,"ax",@progbits
	.align	128
        .global         _Z18block_fw_p1_kernelPiii
        .type           _Z18block_fw_p1_kernelPiii,@function
        .size           _Z18block_fw_p1_kernelPiii,(.L_x_8 - _Z18block_fw_p1_kernelPiii)
        .other          _Z18block_fw_p1_kernelPiii,@"STO_CUDA_ENTRY STV_DEFAULT"
_Z18block_fw_p1_kernelPiii:
.text._Z18block_fw_p1_kernelPiii:
[----:B------:R-:W-:Y:S08]  /*0000*/  LDC R1, c[0x0][0x37c] ;  /* 0x0000df00ff017b82 */ /* 0x000ff00000000800 */
[----:B------:R-:W0:Y:S01]  /*0010*/  LDC.64 R2, c[0x0][0x388] ;  /* 0x0000e200ff027b82 */ /* 0x000e220000000a00 */
[----:B------:R-:W1:Y:S01]  /*0020*/  S2R R6, SR_TID.Y ;  /* 0x0000000000067919 */ /* 0x000e620000002200 */
[----:B------:R-:W2:Y:S01]  /*0030*/  LDCU.64 UR6, c[0x0][0x358] ;  /* 0x00006b00ff0677ac */ /* 0x000ea20008000a00 */
[----:B------:R-:W3:Y:S05]  /*0040*/  S2R R17, SR_TID.X ;  /* 0x0000000000117919 */ /* 0x000eea0000002100 */
[----:B------:R-:W4:Y:S01]  /*0050*/  LDC.64 R4, c[0x0][0x380] ;  /* 0x0000e000ff047b82 */ /* 0x000f220000000a00 */
[----:B0-----:R-:W-:-:S04]  /*0060*/  IMAD.SHL.U32 R0, R2, 0x40, RZ ;  /* 0x0000004002007824 */ /* 0x001fc800078e00ff */
[----:B------:R-:W-:-:S04]  /*0070*/  IMAD R0, R0, R3, R0 ;  /* 0x0000000300007224 */ /* 0x000fc800078e0200 */
[----:B-1----:R-:W-:-:S04]  /*0080*/  IMAD R0, R6, R3, R0 ;  /* 0x0000000306007224 */ /* 0x002fc800078e0200 */
[----:B---3--:R-:W-:-:S04]  /*0090*/  IMAD.IADD R0, R0, 0x1, R17 ;  /* 0x0000000100007824 */ /* 0x008fc800078e0211 */
[----:B------:R-:W-:Y:S02]  /*00a0*/  IMAD R7, R3, 0x20, R0 ;  /* 0x0000002003077824 */ /* 0x000fe400078e0200 */
[----:B----4-:R-:W-:-:S04]  /*00b0*/  IMAD.WIDE R2, R0, 0x4, R4 ;  /* 0x0000000400027825 */ /* 0x010fc800078e0204 */
[----:B------:R-:W-:Y:S01]  /*00c0*/  IMAD.WIDE R4, R7, 0x4, R4 ;  /* 0x0000000407047825 */ /* 0x000fe200078e0204 */
[----:B--2---:R-:W2:Y:S04]  /*00d0*/  LDG.E R9, desc[UR6][R2.64] ;  /* 0x0000000602097981 */ /* 0x004ea8000c1e1900 */
[----:B------:R-:W3:Y:S04]  /*00e0*/  LDG.E R11, desc[UR6][R4.64] ;  /* 0x00000006040b7981 */ /* 0x000ee8000c1e1900 */
[----:B------:R-:W4:Y:S04]  /*00f0*/  LDG.E R13, desc[UR6][R2.64+0x80] ;  /* 0x00008006020d7981 */ /* 0x000f28000c1e1900 */
[----:B------:R-:W5:Y:S01]  /*0100*/  LDG.E R15, desc[UR6][R4.64+0x80] ;  /* 0x00008006040f7981 */ /* 0x000f62000c1e1900 */
[----:B------:R-:W0:Y:S01]  /*0110*/  S2UR UR5, SR_CgaCtaId ;  /* 0x00000000000579c3 */ /* 0x000e220000008800 */
[----:B------:R-:W-:-:S02]  /*0120*/  UMOV UR4, 0x400 ;  /* 0x0000040000047882 */ /* 0x000fc40000000000 */
[----:B0-----:R-:W-:-:S06]  /*0130*/  ULEA UR4, UR5, UR4, 0x18 ;  /* 0x0000000405047291 */ /* 0x001fcc000f8ec0ff */
[----:B------:R-:W-:Y:S02]  /*0140*/  LEA R6, R6, UR4, 0x8 ;  /* 0x0000000406067c11 */ /* 0x000fe4000f8e40ff */
[C---:B------:R-:W-:Y:S01]  /*0150*/  LEA R7, R17.reuse, UR4, 0x2 ;  /* 0x0000000411077c11 */ /* 0x040fe2000f8e10ff */
[----:B------:R-:W-:Y:S02]  /*0160*/  UMOV UR4, 0x2000 ;  /* 0x0000200000047882 */ /* 0x000fe40000000000 */
[----:B------:R-:W-:Y:S02]  /*0170*/  IMAD R0, R17, 0x4, R6 ;  /* 0x0000000411007824 */ /* 0x000fe400078e0206 */
[----:B------:R-:W-:Y:S02]  /*0180*/  VIADD R6, R6, 0x2000 ;  /* 0x0000200006067836 */ /* 0x000fe40000000000 */
[----:B------:R-:W-:Y:S01]  /*0190*/  VIADD R7, R7, 0x200 ;  /* 0x0000020007077836 */ /* 0x000fe20000000000 */
[----:B--2---:R0:W-:Y:S04]  /*01a0*/  STS [R0], R9 ;  /* 0x0000000900007388 */ /* 0x0041e80000000800 */
[----:B---3--:R0:W-:Y:S04]  /*01b0*/  STS [R0+0x2000], R11 ;  /* 0x0020000b00007388 */ /* 0x0081e80000000800 */
[----:B----4-:R0:W-:Y:S04]  /*01c0*/  STS [R0+0x80], R13 ;  /* 0x0000800d00007388 */ /* 0x0101e80000000800 */
[----:B-----5:R0:W-:Y:S01]  /*01d0*/  STS [R0+0x2080], R15 ;  /* 0x0020800f00007388 */ /* 0x0201e20000000800 */
[----:B------:R-:W-:Y:S06]  /*01e0*/  BAR.SYNC.DEFER_BLOCKING 0x0 ;  /* 0x0000000000007b1d */ /* 0x000fec0000010000 */
.L_x_4:
[----:B------:R-:W-:Y:S01]  /*01f0*/  LDS R8, [R0] ;  /* 0x0000000000087984 */ /* 0x000fe20000000800 */
[----:B------:R-:W-:-:S03]  /*0200*/  UIADD3 UR4, UPT, UPT, UR4, 0x10, URZ ;  /* 0x0000001004047890 */ /* 0x000fc6000fffe0ff */
[----:B01----:R-:W-:Y:S01]  /*0210*/  LDS R9, [R6+-0x2000] ;  /* 0xffe0000006097984 */ /* 0x003fe20000000800 */
[----:B------:R-:W-:-:S03]  /*0220*/  UISETP.NE.AND UP0, UPT, UR4, 0x2100, UPT ;  /* 0x000021000400788c */ /* 0x000fc6000bf05270 */
[----:B------:R-:W0:Y:S02]  /*0230*/  LDS R10, [R7+-0x200] ;  /* 0xfffe0000070a7984 */ /* 0x000e240000000800 */
[----:B0-----:R-:W-:Y:S02]  /*0240*/  VIADDMNMX R9, R10, R9, R8, PT ;  /* 0x000000090a097246 */ /* 0x001fe40003800108 */
[----:B------:R-:W-:Y:S04]  /*0250*/  LDS R8, [R0+0x80] ;  /* 0x0000800000087984 */ /* 0x000fe80000000800 */
[----:B------:R-:W-:Y:S04]  /*0260*/  STS [R0], R9 ;  /* 0x0000000900007388 */ /* 0x000fe80000000800 */
[----:B------:R-:W-:Y:S04]  /*0270*/  LDS R11, [R6+-0x2000] ;  /* 0xffe00000060b7984 */ /* 0x000fe80000000800 */
[----:B------:R-:W0:Y:S02]  /*0280*/  LDS R10, [R7+-0x180] ;  /* 0xfffe8000070a7984 */ /* 0x000e240000000800 */
[----:B0-----:R-:W-:-:S02]  /*0290*/  VIADDMNMX R11, R10, R11, R8, PT ;  /* 0x0000000b0a0b7246 */ /* 0x001fc40003800108 */
[----:B------:R-:W-:Y:S04]  /*02a0*/  LDS R8, [R0+0x2000] ;  /* 0x0020000000087984 */ /* 0x000fe80000000800 */
[----:B------:R-:W-:Y:S04]  /*02b0*/  STS [R0+0x80], R11 ;  /* 0x0000800b00007388 */ /* 0x000fe80000000800 */
[----:B------:R-:W-:Y:S04]  /*02c0*/  LDS R13, [R6] ;  /* 0x00000000060d7984 */ /* 0x000fe80000000800 */
[----:B------:R-:W0:Y:S02]  /*02d0*/  LDS R10, [R7+-0x200] ;  /* 0xfffe0000070a7984 */ /* 0x000e240000000800 */
[----:B0-----:R-:W-:-:S02]  /*02e0*/  VIADDMNMX R13, R10, R13, R8, PT ;  /* 0x0000000d0a0d7246 */ /* 0x001fc40003800108 */
[----:B------:R-:W-:Y:S04]  /*02f0*/  LDS R8, [R0+0x2080] ;  /* 0x0020800000087984 */ /* 0x000fe80000000800 */
[----:B------:R-:W-:Y:S04]  /*0300*/  STS [R0+0x2000], R13 ;  /* 0x0020000d00007388 */ /* 0x000fe80000000800 */
[----:B------:R-:W-:Y:S04]  /*0310*/  LDS R9, [R6] ;  /* 0x0000000006097984 */ /* 0x000fe80000000800 */
[----:B------:R-:W0:Y:S02]  /*0320*/  LDS R10, [R7+-0x180] ;  /* 0xfffe8000070a7984 */ /* 0x000e240000000800 */
[----:B0-----:R-:W-:-:S05]  /*0330*/  VIADDMNMX R9, R10, R9, R8, PT ;  /* 0x000000090a097246 */ /* 0x001fca0003800108 */
[----:B------:R-:W-:Y:S01]  /*0340*/  STS [R0+0x2080], R9 ;  /* 0x0020800900007388 */ /* 0x000fe20000000800 */
[----:B------:R-:W-:Y:S06]  /*0350*/  BAR.SYNC.DEFER_BLOCKING 0x0 ;  /* 0x0000000000007b1d */ /* 0x000fec0000010000 */
[----:B------:R-:W-:Y:S04]  /*0360*/  LDS R8, [R0] ;  /* 0x0000000000087984 */ /* 0x000fe80000000800 */
[----:B------:R-:W-:Y:S04]  /*0370*/  LDS R11, [R6+-0x1ffc] ;  /* 0xffe00400060b7984 */ /* 0x000fe80000000800 */
[----:B------:R-:W0:Y:S02]  /*0380*/  LDS R10, [R7+-0x100] ;  /* 0xffff0000070a7984 */ /* 0x000e240000000800 */
[----:B0-----:R-:W-:-:S02]  /*0390*/  VIADDMNMX R11, R10, R11, R8, PT ;  /* 0x0000000b0a0b7246 */ /* 0x001fc40003800108 */
[----:B------:R-:W-:Y:S04]  /*03a0*/  LDS R8, [R0+0x80] ;  /* 0x0000800000087984 */ /* 0x000fe80000000800 */
[----:B------:R-:W-:Y:S04]  /*03b0*/  STS [R0], R11 ;  /* 0x0000000b00007388 */ /* 0x000fe80000000800 */
[----:B------:R-:W-:Y:S04]  /*03c0*/  LDS R13, [R6+-0x1ffc] ;  /* 0xffe00400060d7984 */ /* 0x000fe80000000800 */
[----:B------:R-:W0:Y:S02]  /*03d0*/  LDS R10, [R7+-0x80] ;  /* 0xffff8000070a7984 */ /* 0x000e240000000800 */
[----:B0-----:R-:W-:-:S02]  /*03e0*/  VIADDMNMX R13, R10, R13, R8, PT ;  /* 0x0000000d0a0d7246 */ /* 0x001fc40003800108 */
[----:B------:R-:W-:Y:S04]  /*03f0*/  LDS R8, [R0+0x2000] ;  /* 0x0020000000087984 */ /* 0x000fe80000000800 */
[----:B------:R-:W-:Y:S04]  /*0400*/  STS [R0+0x80], R13 ;  /* 0x0000800d00007388 */ /* 0x000fe80000000800 */
[----:B------:R-:W-:Y:S04]  /*0410*/  LDS R9, [R6+0x4] ;  /* 0x0000040006097984 */ /* 0x000fe80000000800 */
[----:B------:R-:W0:Y:S02]  /*0420*/  LDS R10, [R7+-0x100] ;  /* 0xffff0000070a7984 */ /* 0x000e240000000800 */
[----:B0-----:R-:W-:-:S02]  /*0430*/  VIADDMNMX R9, R10, R9, R8, PT ;  /* 0x000000090a097246 */ /* 0x001fc40003800108 */
[----:B------:R-:W-:Y:S04]  /*0440*/  LDS R8, [R0+0x2080] ;  /* 0x0020800000087984 */ /* 0x000fe80000000800 */
[----:B------:R-:W-:Y:S04]  /*0450*/  STS [R0+0x2000], R9 ;  /* 0x0020000900007388 */ /* 0x000fe80000000800 */
[----:B------:R-:W-:Y:S04]  /*0460*/  LDS R11, [R6+0x4] ;  /* 0x00000400060b7984 */ /* 0x000fe80000000800 */
[----:B------:R-:W0:Y:S02]  /*0470*/  LDS R10, [R7+-0x80] ;  /* 0xffff8000070a7984 */ /* 0x000e240000000800 */
[----:B0-----:R-:W-:-:S05]  /*0480*/  VIADDMNMX R11, R10, R11, R8, PT ;  /* 0x0000000b0a0b7246 */ /* 0x001fca0003800108 */
[----:B------:R-:W-:Y:S01]  /*0490*/  STS [R0+0x2080], R11 ;  /* 0x0020800b00007388 */ /* 0x000fe20000000800 */
[----:B------:R-:W-:Y:S06]  /*04a0*/  BAR.SYNC.DEFER_BLOCKING 0x0 ;  /* 0x0000000000007b1d */ /* 0x000fec0000010000 */
[----:B------:R-:W-:Y:S04]  /*04b0*/  LDS R8, [R0] ;  /* 0x0000000000087984 */ /* 0x000fe80000000800 */
[----:B------:R-:W-:Y:S04]  /*04c0*/  LDS R13, [R6+-0x1ff8] ;  /* 0xffe00800060d7984 */ /* 0x000fe80000000800 */
[----:B------:R-:W0:Y:S02]  /*04d0*/  LDS R10, [R7] ;  /* 0x00000000070a7984 */ /* 0x000e240000000800 */
[----:B0-----:R-:W-:-:S02]  /*04e0*/  VIADDMNMX R13, R10, R13, R8, PT ;  /* 0x0000000d0a0d7246 */ /* 0x001fc40003800108 */
[----:B------:R-:W-:Y:S04]  /*04f0*/  LDS R8, [R0+0x80] ;  /* 0x0000800000087984 */ /* 0x000fe80000000800 */
[----:B------:R-:W-:Y:S04]  /*0500*/  STS [R0], R13 ;  /* 0x0000000d00007388 */ /* 0x000fe80000000800 */
[----:B------:R-:W-:Y:S04]  /*0510*/  LDS R9, [R6+-0x1ff8] ;  /* 0xffe0080006097984 */ /* 0x000fe80000000800 */
[----:B------:R-:W0:Y:S02]  /*0520*/  LDS R10, [R7+0x80] ;  /* 0x00008000070a7984 */ /* 0x000e240000000800 */
[----:B0-----:R-:W-:-:S02]  /*0530*/  VIADDMNMX R9, R10, R9, R8, PT ;  /* 0x000000090a097246 */ /* 0x001fc40003800108 */
[----:B------:R-:W-:Y:S04]  /*0540*/  LDS R8, [R0+0x2000] ;  /* 0x0020000000087984 */ /* 0x000fe80000000800 */
[----:B------:R-:W-:Y:S04]  /*0550*/  STS [R0+0x80], R9 ;  /* 0x0000800900007388 */ /* 0x000fe80000000800 */
[----:B------:R-:W-:Y:S04]  /*0560*/  LDS R11, [R6+0x8] ;  /* 0x00000800060b7984 */ /* 0x000fe80000000800 */
[----:B------:R-:W0:Y:S02]  /*0570*/  LDS R10, [R7] ;  /* 0x00000000070a7984 */ /* 0x000e240000000800 */
[----:B0-----:R-:W-:-:S02]  /*0580*/  VIADDMNMX R11, R10, R11, R8, PT ;  /* 0x0000000b0a0b7246 */ /* 0x001fc40003800108 */
[----:B------:R-:W-:Y:S04]  /*0590*/  LDS R8, [R0+0x2080] ;  /* 0x0020800000087984 */ /* 0x000fe80000000800 */
[----:B------:R-:W-:Y:S04]  /*05a0*/  STS [R0+0x2000], R11 ;  /* 0x0020000b00007388 */ /* 0x000fe80000000800 */
[----:B------:R-:W-:Y:S04]  /*05b0*/  LDS R13, [R6+0x8] ;  /* 0x00000800060d7984 */ /* 0x000fe80000000800 */
[----:B------:R-:W0:Y:S02]  /*05c0*/  LDS R10, [R7+0x80] ;  /* 0x00008000070a7984 */ /* 0x000e240000000800 */
[----:B0-----:R-:W-:-:S05]  /*05d0*/  VIADDMNMX R13, R10, R13, R8, PT ;  /* 0x0000000d0a0d7246 */ /* 0x001fca0003800108 */
[----:B------:R-:W-:Y:S01]  /*05e0*/  STS [R0+0x2080], R13 ;  /* 0x0020800d00007388 */ /* 0x000fe20000000800 */
[----:B------:R-:W-:Y:S06]  /*05f0*/  BAR.SYNC.DEFER_BLOCKING 0x0 ;  /* 0x0000000000007b1d */ /* 0x000fec0000010000 */
[----:B------:R-:W-:Y:S04]  /*0600*/  LDS R8, [R0] ;  /* 0x0000000000087984 */ /* 0x000fe80000000800 */
[----:B------:R-:W-:Y:S04]  /*0610*/  LDS R9, [R6+-0x1ff4] ;  /* 0xffe00c0006097984 */ /* 0x000fe80000000800 */
[----:B------:R-:W0:Y:S02]  /*0620*/  LDS R10, [R7+0x100] ;  /* 0x00010000070a7984 */ /* 0x000e240000000800 */
        /* <DEDUP_REMOVED lines=9> */
[----:B------:R-:W0:Y:S02]  /*06c0*/  LDS R10, [R7+0x100] ;  /* 0x00010000070a7984 */ /* 0x000e240000000800 */
[----:B0-----:R-:W-:-:S02]  /*06d0*/  VIADDMNMX R13, R10, R13, R8, PT ;  /* 0x0000000d0a0d7246 */ /* 0x001fc40003800108 */
[----:B------:R-:W-:Y:S04]  /*06e0*/  LDS R8, [R0+0x2080] ;  /* 0x0020800000087984 */ /* 0x000fe80000000800 */
[----:B------:R-:W-:Y:S04]  /*06f0*/  STS [R0+0x2000], R13 ;  /* 0x0020000d00007388 */ /* 0x000fe80000000800 */
[----:B------:R0:W-:Y:S04]  /*0700*/  LDS R9, [R6+0xc] ;  /* 0x00000c0006097984 */ /* 0x0001e80000000800 */
[----:B------:R1:W2:Y:S01]  /*0710*/  LDS R10, [R7+0x180] ;  /* 0x00018000070a7984 */ /* 0x0002a20000000800 */
[----:B0-----:R-:W-:-:S02]  /*0720*/  VIADD R6, R6, 0x10 ;  /* 0x0000001006067836 */ /* 0x001fc40000000000 */
[----:B-1----:R-:W-:Y:S01]  /*0730*/  VIADD R7, R7, 0x400 ;  /* 0x0000040007077836 */ /* 0x002fe20000000000 */
[----:B--2---:R-:W-:-:S05]  /*0740*/  VIADDMNMX R9, R10, R9, R8, PT ;  /* 0x000000090a097246 */ /* 0x004fca0003800108 */
[----:B------:R1:W-:Y:S01]  /*0750*/  STS [R0+0x2080], R9 ;  /* 0x0020800900007388 */ /* 0x0003e20000000800 */
[----:B------:R-:W-:Y:S06]  /*0760*/  BAR.SYNC.DEFER_BLOCKING 0x0 ;  /* 0x0000000000007b1d */ /* 0x000fec0000010000 */
[----:B------:R-:W-:Y:S05]  /*0770*/  BRA.U UP0, `(.L_x_4) ;  /* 0xfffffff9009c7547 */ /* 0x000fea000b83ffff */
[----:B------:R-:W0:Y:S04]  /*0780*/  LDS R7, [R0] ;  /* 0x0000000000077984 */ /* 0x000e280000000800 */
[----:B-1----:R-:W1:Y:S04]  /*0790*/  LDS R9, [R0+0x2000] ;  /* 0x0020000000097984 */ /* 0x002e680000000800 */
[----:B------:R-:W2:Y:S04]  /*07a0*/  LDS R11, [R0+0x80] ;  /* 0x00008000000b7984 */ /* 0x000ea80000000800 */
[----:B------:R-:W3:Y:S04]  /*07b0*/  LDS R13, [R0+0x2080] ;  /* 0x00208000000d7984 */ /* 0x000ee80000000800 */
[----:B0-----:R-:W-:Y:S04]  /*07c0*/  STG.E desc[UR6][R2.64], R7 ;  /* 0x0000000702007986 */ /* 0x001fe8000c101906 */
[----:B-1----:R-:W-:Y:S04]  /*07d0*/  STG.E desc[UR6][R4.64], R9 ;  /* 0x0000000904007986 */ /* 0x002fe8000c101906 */
[----:B--2---:R-:W-:Y:S04]  /*07e0*/  STG.E desc[UR6][R2.64+0x80], R11 ;  /* 0x0000800b02007986 */ /* 0x004fe8000c101906 */
[----:B---3--:R-:W-:Y:S01]  /*07f0*/  STG.E desc[UR6][R4.64+0x80], R13 ;  /* 0x0000800d04007986 */ /* 0x008fe2000c101906 */
[----:B------:R-:W-:Y:S05]  /*0800*/  EXIT ;  /* 0x000000000000794d */ /* 0x000fea0003800000 */
.L_x_5:
        /* <DEDUP_REMOVED lines=15> */
.L_x_8:


//--------------------- .nv.shared._Z18block_fw_p3_kernelPiii --------------------------
	.section	.nv.shared._Z18block_fw_p3_kernelPiii,"aw",@nobits
	.sectionflags	@""
	.align	4
.nv.shared._Z18block_fw_p3_kernelPiii:
	.zero		50176


//--------------------- .nv.shared.reserved.0     --------------------------
	.section	.nv.shared.reserved.0,"aw",@nobits
	.weak		__nv_reservedSMEM_offset_0_alias
	.size		__nv_reservedSMEM_offset_0_alias, 0, 64
	.other		__nv_reservedSMEM_offset_0_alias,@"STO_CUDA_RESERVED_SHARED STV_DEFAULT"
__nv_reservedSMEM_offset_0_alias:
	.zero		0
	.zero		64


//--------------------- .nv.shared._Z18block_fw_p2_kernelPiii --------------------------
	.section	.nv.shared._Z18block_fw_p2_kernelPiii,"aw",@nobits
	.sectionflags	@""
	.align	4
.nv.shared._Z18block_fw_p2_kernelPiii:
	.zero		50176


//--------------------- .nv.shared._Z18block_fw_p1_kernelPiii --------------------------
	.section	.nv.shared._Z18block_fw_p1_kernelPiii,"aw",@nobits
	.sectionflags	@""
	.align	4
.nv.shared._Z18block_fw_p1_kernelPiii:
	.zero		17408


//--------------------- .nv.constant0._Z18block_fw_p3_kernelPiii --------------------------
	.section	.nv.constant0._Z18block_fw_p3_kernelPiii,"a",@progbits
	.sectionflags	@""
	.align	4
.nv.constant0._Z18block_fw_p3_kernelPiii:
	.zero		912


//--------------------- .nv.constant0._Z18block_fw_p2_kernelPiii --------------------------
	.section	.nv.constant0._Z18block_fw_p2_kernelPiii,"a",@progbits
	.sectionflags	@""
	.align	4
.nv.constant0._Z18block_fw_p2_kernelPiii:
	.zero		912


//--------------------- .nv.constant0._Z18block_fw_p1_kernelPiii --------------------------
	.section	.nv.constant0._Z18block_fw_p1_kernelPiii,"a",@progbits
	.sectionflags	@""
	.align	4
.nv.constant0._Z18block_fw_p1_kernelPiii:
	.zero		912


//--------------------- SYMBOLS --------------------------

	.type		.nv.reservedSmem.offset0,@object
	.size		.nv.reservedSmem.offset0,0x4
	.type		.nv.reservedSmem.cap,@object
	.size		.nv.reservedSmem.cap,0x4
